//
// Generated by NVIDIA NVVM Compiler
//
// Compiler Build ID: CL-36424714
// Cuda compilation tools, release 13.0, V13.0.88
// Based on NVVM 20.0.0
//

.version 9.0
.target sm_100
.address_size 64

	// .globl	_Z24persistent_splitK_kernelPKfS0_S0_fS0_PfS0_S0_S1_S1_iiii
// _ZZ24persistent_splitK_kernelPKfS0_S0_fS0_PfS0_S0_S1_S1_iiiiE5r_buf has been demoted
// _ZZ24persistent_splitK_kernelPKfS0_S0_fS0_PfS0_S0_S1_S1_iiiiE10re_inp_buf has been demoted
// _ZZ24persistent_splitK_kernelPKfS0_S0_fS0_PfS0_S0_S1_S1_iiiiE8r_d7_buf has been demoted

.visible .entry _Z24persistent_splitK_kernelPKfS0_S0_fS0_PfS0_S0_S1_S1_iiii(
	.param .u64 .ptr .align 1 _Z24persistent_splitK_kernelPKfS0_S0_fS0_PfS0_S0_S1_S1_iiii_param_0,
	.param .u64 .ptr .align 1 _Z24persistent_splitK_kernelPKfS0_S0_fS0_PfS0_S0_S1_S1_iiii_param_1,
	.param .u64 .ptr .align 1 _Z24persistent_splitK_kernelPKfS0_S0_fS0_PfS0_S0_S1_S1_iiii_param_2,
	.param .f32 _Z24persistent_splitK_kernelPKfS0_S0_fS0_PfS0_S0_S1_S1_iiii_param_3,
	.param .u64 .ptr .align 1 _Z24persistent_splitK_kernelPKfS0_S0_fS0_PfS0_S0_S1_S1_iiii_param_4,
	.param .u64 .ptr .align 1 _Z24persistent_splitK_kernelPKfS0_S0_fS0_PfS0_S0_S1_S1_iiii_param_5,
	.param .u64 .ptr .align 1 _Z24persistent_splitK_kernelPKfS0_S0_fS0_PfS0_S0_S1_S1_iiii_param_6,
	.param .u64 .ptr .align 1 _Z24persistent_splitK_kernelPKfS0_S0_fS0_PfS0_S0_S1_S1_iiii_param_7,
	.param .u64 .ptr .align 1 _Z24persistent_splitK_kernelPKfS0_S0_fS0_PfS0_S0_S1_S1_iiii_param_8,
	.param .u64 .ptr .align 1 _Z24persistent_splitK_kernelPKfS0_S0_fS0_PfS0_S0_S1_S1_iiii_param_9,
	.param .u32 _Z24persistent_splitK_kernelPKfS0_S0_fS0_PfS0_S0_S1_S1_iiii_param_10,
	.param .u32 _Z24persistent_splitK_kernelPKfS0_S0_fS0_PfS0_S0_S1_S1_iiii_param_11,
	.param .u32 _Z24persistent_splitK_kernelPKfS0_S0_fS0_PfS0_S0_S1_S1_iiii_param_12,
	.param .u32 _Z24persistent_splitK_kernelPKfS0_S0_fS0_PfS0_S0_S1_S1_iiii_param_13
)
{
	.reg .pred 	%p<40>;
	.reg .b32 	%r<180>;
	.reg .b32 	%f<357>;
	.reg .b64 	%rd<168>;
	// demoted variable
	.shared .align 4 .b8 _ZZ24persistent_splitK_kernelPKfS0_S0_fS0_PfS0_S0_S1_S1_iiiiE5r_buf[1024];
	// demoted variable
	.shared .align 4 .b8 _ZZ24persistent_splitK_kernelPKfS0_S0_fS0_PfS0_S0_S1_S1_iiiiE10re_inp_buf[1024];
	// demoted variable
	.shared .align 4 .b8 _ZZ24persistent_splitK_kernelPKfS0_S0_fS0_PfS0_S0_S1_S1_iiiiE8r_d7_buf[1024];
	ld.param.u64 	%rd17, [_Z24persistent_splitK_kernelPKfS0_S0_fS0_PfS0_S0_S1_S1_iiii_param_0];
	ld.param.u64 	%rd18, [_Z24persistent_splitK_kernelPKfS0_S0_fS0_PfS0_S0_S1_S1_iiii_param_1];
	ld.param.u64 	%rd19, [_Z24persistent_splitK_kernelPKfS0_S0_fS0_PfS0_S0_S1_S1_iiii_param_2];
	ld.param.f32 	%f14, [_Z24persistent_splitK_kernelPKfS0_S0_fS0_PfS0_S0_S1_S1_iiii_param_3];
	ld.param.u64 	%rd20, [_Z24persistent_splitK_kernelPKfS0_S0_fS0_PfS0_S0_S1_S1_iiii_param_4];
	ld.param.u64 	%rd21, [_Z24persistent_splitK_kernelPKfS0_S0_fS0_PfS0_S0_S1_S1_iiii_param_5];
	ld.param.u64 	%rd22, [_Z24persistent_splitK_kernelPKfS0_S0_fS0_PfS0_S0_S1_S1_iiii_param_6];
	ld.param.u64 	%rd15, [_Z24persistent_splitK_kernelPKfS0_S0_fS0_PfS0_S0_S1_S1_iiii_param_8];
	ld.param.u64 	%rd16, [_Z24persistent_splitK_kernelPKfS0_S0_fS0_PfS0_S0_S1_S1_iiii_param_9];
	ld.param.u32 	%r50, [_Z24persistent_splitK_kernelPKfS0_S0_fS0_PfS0_S0_S1_S1_iiii_param_10];
	ld.param.u32 	%r51, [_Z24persistent_splitK_kernelPKfS0_S0_fS0_PfS0_S0_S1_S1_iiii_param_11];
	ld.param.u32 	%r52, [_Z24persistent_splitK_kernelPKfS0_S0_fS0_PfS0_S0_S1_S1_iiii_param_12];
	cvta.to.global.u64 	%rd1, %rd18;
	cvta.to.global.u64 	%rd2, %rd17;
	cvta.to.global.u64 	%rd3, %rd20;
	cvta.to.global.u64 	%rd4, %rd19;
	cvta.to.global.u64 	%rd5, %rd22;
	cvta.to.global.u64 	%rd23, %rd21;
	mov.u32 	%r1, %tid.x;
	mul.wide.u32 	%rd24, %r1, 4;
	add.s64 	%rd25, %rd23, %rd24;
	ld.global.f32 	%f15, [%rd25];
	shl.b32 	%r53, %r1, 2;
	mov.u32 	%r54, _ZZ24persistent_splitK_kernelPKfS0_S0_fS0_PfS0_S0_S1_S1_iiiiE5r_buf;
	add.s32 	%r2, %r54, %r53;
	st.shared.f32 	[%r2], %f15;
	setp.lt.s32 	%p1, %r52, 1;
	@%p1 bra 	$L__BB0_59;
	mov.u32 	%r57, _ZZ24persistent_splitK_kernelPKfS0_S0_fS0_PfS0_S0_S1_S1_iiiiE10re_inp_buf;
	add.s32 	%r3, %r57, %r53;
	mov.u32 	%r58, _ZZ24persistent_splitK_kernelPKfS0_S0_fS0_PfS0_S0_S1_S1_iiiiE8r_d7_buf;
	add.s32 	%r4, %r58, %r53;
	mul.lo.s32 	%r59, %r50, %r1;
	add.s32 	%r5, %r50, -1;
	and.b32  	%r6, %r50, 7;
	add.s32 	%r7, %r6, -1;
	and.b32  	%r8, %r50, 3;
	and.b32  	%r9, %r50, 15;
	and.b32  	%r10, %r51, 7;
	and.b32  	%r11, %r51, 3;
	and.b32  	%r12, %r50, 2147483640;
	and.b32  	%r13, %r50, 1;
	and.b32  	%r14, %r51, 2147483640;
	and.b32  	%r15, %r51, 1;
	and.b32  	%r16, %r50, 2147483632;
	neg.s32 	%r17, %r12;
	cvt.u64.u32 	%rd6, %r59;
	mul.wide.u32 	%rd26, %r59, 4;
	add.s64 	%rd27, %rd26, %rd4;
	add.s64 	%rd7, %rd27, 16;
	cvta.to.global.u64 	%rd8, %rd15;
	cvta.to.global.u64 	%rd9, %rd16;
	mov.b32 	%r165, 0;
$L__BB0_2:
	setp.lt.s32 	%p2, %r50, 1;
	mov.b32 	%r60, 0;
	st.shared.u32 	[%r3], %r60;
	st.shared.u32 	[%r4], %r60;
	bar.sync 	0;
	@%p2 bra 	$L__BB0_28;
	setp.lt.s32 	%p3, %r51, 1;
	mul.lo.s32 	%r19, %r165, %r51;
	@%p3 bra 	$L__BB0_17;
	mov.b32 	%r166, 0;
$L__BB0_5:
	setp.lt.u32 	%p11, %r51, 8;
	mov.f32 	%f356, 0f00000000;
	mov.b32 	%r169, 0;
	@%p11 bra 	$L__BB0_8;
	mov.f32 	%f356, 0f00000000;
	mov.b32 	%r167, 0;
$L__BB0_7:
	.pragma "nounroll";
	add.s32 	%r82, %r167, %r19;
	mul.wide.u32 	%rd49, %r82, 4;
	add.s64 	%rd50, %rd2, %rd49;
	ld.global.f32 	%f124, [%rd50];
	mad.lo.s32 	%r83, %r167, %r50, %r1;
	mad.lo.s32 	%r84, %r83, %r50, %r166;
	mul.wide.s32 	%rd51, %r84, 4;
	add.s64 	%rd52, %rd1, %rd51;
	ld.global.f32 	%f125, [%rd52];
	fma.rn.f32 	%f126, %f124, %f125, %f356;
	ld.global.f32 	%f127, [%rd50+4];
	add.s32 	%r85, %r83, %r50;
	mad.lo.s32 	%r86, %r85, %r50, %r166;
	mul.wide.s32 	%rd53, %r86, 4;
	add.s64 	%rd54, %rd1, %rd53;
	ld.global.f32 	%f128, [%rd54];
	fma.rn.f32 	%f129, %f127, %f128, %f126;
	ld.global.f32 	%f130, [%rd50+8];
	add.s32 	%r87, %r85, %r50;
	mad.lo.s32 	%r88, %r87, %r50, %r166;
	mul.wide.s32 	%rd55, %r88, 4;
	add.s64 	%rd56, %rd1, %rd55;
	ld.global.f32 	%f131, [%rd56];
	fma.rn.f32 	%f132, %f130, %f131, %f129;
	ld.global.f32 	%f133, [%rd50+12];
	add.s32 	%r89, %r87, %r50;
	mad.lo.s32 	%r90, %r89, %r50, %r166;
	mul.wide.s32 	%rd57, %r90, 4;
	add.s64 	%rd58, %rd1, %rd57;
	ld.global.f32 	%f134, [%rd58];
	fma.rn.f32 	%f135, %f133, %f134, %f132;
	ld.global.f32 	%f136, [%rd50+16];
	add.s32 	%r91, %r89, %r50;
	mad.lo.s32 	%r92, %r91, %r50, %r166;
	mul.wide.s32 	%rd59, %r92, 4;
	add.s64 	%rd60, %rd1, %rd59;
	ld.global.f32 	%f137, [%rd60];
	fma.rn.f32 	%f138, %f136, %f137, %f135;
	ld.global.f32 	%f139, [%rd50+20];
	add.s32 	%r93, %r91, %r50;
	mad.lo.s32 	%r94, %r93, %r50, %r166;
	mul.wide.s32 	%rd61, %r94, 4;
	add.s64 	%rd62, %rd1, %rd61;
	ld.global.f32 	%f140, [%rd62];
	fma.rn.f32 	%f141, %f139, %f140, %f138;
	ld.global.f32 	%f142, [%rd50+24];
	add.s32 	%r95, %r93, %r50;
	mad.lo.s32 	%r96, %r95, %r50, %r166;
	mul.wide.s32 	%rd63, %r96, 4;
	add.s64 	%rd64, %rd1, %rd63;
	ld.global.f32 	%f143, [%rd64];
	fma.rn.f32 	%f144, %f142, %f143, %f141;
	ld.global.f32 	%f145, [%rd50+28];
	add.s32 	%r97, %r95, %r50;
	mad.lo.s32 	%r98, %r97, %r50, %r166;
	mul.wide.s32 	%rd65, %r98, 4;
	add.s64 	%rd66, %rd1, %rd65;
	ld.global.f32 	%f146, [%rd66];
	fma.rn.f32 	%f356, %f145, %f146, %f144;
	add.s32 	%r167, %r167, 8;
	setp.ne.s32 	%p12, %r167, %r14;
	mov.u32 	%r169, %r14;
	@%p12 bra 	$L__BB0_7;
$L__BB0_8:
	setp.eq.s32 	%p13, %r10, 0;
	@%p13 bra 	$L__BB0_16;
	add.s32 	%r99, %r10, -1;
	setp.lt.u32 	%p14, %r99, 3;
	@%p14 bra 	$L__BB0_11;
	add.s32 	%r100, %r169, %r19;
	mul.wide.u32 	%rd67, %r100, 4;
	add.s64 	%rd68, %rd2, %rd67;
	ld.global.f32 	%f148, [%rd68];
	mad.lo.s32 	%r101, %r169, %r50, %r1;
	mad.lo.s32 	%r102, %r101, %r50, %r166;
	mul.wide.s32 	%rd69, %r102, 4;
	add.s64 	%rd70, %rd1, %rd69;
	ld.global.f32 	%f149, [%rd70];
	fma.rn.f32 	%f150, %f148, %f149, %f356;
	cvt.u64.u32 	%rd71, %r19;
	cvt.u64.u32 	%rd72, %r169;
	add.s64 	%rd73, %rd72, %rd71;
	shl.b64 	%rd74, %rd73, 2;
	add.s64 	%rd75, %rd2, %rd74;
	ld.global.f32 	%f151, [%rd75+4];
	add.s32 	%r103, %r101, %r50;
	mad.lo.s32 	%r104, %r103, %r50, %r166;
	mul.wide.s32 	%rd76, %r104, 4;
	add.s64 	%rd77, %rd1, %rd76;
	ld.global.f32 	%f152, [%rd77];
	fma.rn.f32 	%f153, %f151, %f152, %f150;
	ld.global.f32 	%f154, [%rd75+8];
	add.s32 	%r105, %r103, %r50;
	mad.lo.s32 	%r106, %r105, %r50, %r166;
	mul.wide.s32 	%rd78, %r106, 4;
	add.s64 	%rd79, %rd1, %rd78;
	ld.global.f32 	%f155, [%rd79];
	fma.rn.f32 	%f156, %f154, %f155, %f153;
	ld.global.f32 	%f157, [%rd75+12];
	add.s32 	%r107, %r105, %r50;
	mad.lo.s32 	%r108, %r107, %r50, %r166;
	mul.wide.s32 	%rd80, %r108, 4;
	add.s64 	%rd81, %rd1, %rd80;
	ld.global.f32 	%f158, [%rd81];
	fma.rn.f32 	%f356, %f157, %f158, %f156;
	add.s32 	%r169, %r169, 4;
$L__BB0_11:
	setp.eq.s32 	%p15, %r11, 0;
	@%p15 bra 	$L__BB0_16;
	setp.eq.s32 	%p16, %r11, 1;
	@%p16 bra 	$L__BB0_14;
	add.s32 	%r109, %r169, %r19;
	mul.wide.u32 	%rd82, %r109, 4;
	add.s64 	%rd83, %rd2, %rd82;
	ld.global.f32 	%f160, [%rd83];
	mad.lo.s32 	%r110, %r169, %r50, %r1;
	mad.lo.s32 	%r111, %r110, %r50, %r166;
	mul.wide.s32 	%rd84, %r111, 4;
	add.s64 	%rd85, %rd1, %rd84;
	ld.global.f32 	%f161, [%rd85];
	fma.rn.f32 	%f162, %f160, %f161, %f356;
	cvt.u64.u32 	%rd86, %r19;
	cvt.u64.u32 	%rd87, %r169;
	add.s64 	%rd88, %rd87, %rd86;
	shl.b64 	%rd89, %rd88, 2;
	add.s64 	%rd90, %rd2, %rd89;
	ld.global.f32 	%f163, [%rd90+4];
	add.s32 	%r112, %r110, %r50;
	mad.lo.s32 	%r113, %r112, %r50, %r166;
	mul.wide.s32 	%rd91, %r113, 4;
	add.s64 	%rd92, %rd1, %rd91;
	ld.global.f32 	%f164, [%rd92];
	fma.rn.f32 	%f356, %f163, %f164, %f162;
	add.s32 	%r169, %r169, 2;
$L__BB0_14:
	setp.eq.s32 	%p17, %r15, 0;
	@%p17 bra 	$L__BB0_16;
	add.s32 	%r114, %r169, %r19;
	mul.wide.u32 	%rd93, %r114, 4;
	add.s64 	%rd94, %rd2, %rd93;
	ld.global.f32 	%f165, [%rd94];
	mad.lo.s32 	%r115, %r169, %r50, %r1;
	mad.lo.s32 	%r116, %r115, %r50, %r166;
	mul.wide.s32 	%rd95, %r116, 4;
	add.s64 	%rd96, %rd1, %rd95;
	ld.global.f32 	%f166, [%rd96];
	fma.rn.f32 	%f356, %f165, %f166, %f356;
$L__BB0_16:
	cvt.u32.u64 	%r117, %rd6;
	add.s32 	%r118, %r166, %r117;
	mul.wide.u32 	%rd97, %r118, 4;
	add.s64 	%rd98, %rd4, %rd97;
	ld.global.f32 	%f167, [%rd98];
	add.s64 	%rd99, %rd3, %rd97;
	ld.global.f32 	%f168, [%rd99];
	fma.rn.f32 	%f169, %f14, %f168, %f167;
	add.f32 	%f170, %f356, %f169;
	shl.b32 	%r119, %r166, 2;
	mov.u32 	%r120, _ZZ24persistent_splitK_kernelPKfS0_S0_fS0_PfS0_S0_S1_S1_iiiiE5r_buf;
	add.s32 	%r121, %r120, %r119;
	ld.shared.f32 	%f171, [%r121];
	mul.f32 	%f172, %f171, %f170;
	atom.shared.add.f32 	%f173, [%r3], %f172;
	add.s32 	%r166, %r166, 1;
	setp.eq.s32 	%p18, %r166, %r50;
	@%p18 bra 	$L__BB0_28;
	bra.uni 	$L__BB0_5;
$L__BB0_17:
	setp.lt.u32 	%p4, %r5, 7;
	mov.b32 	%r174, 0;
	@%p4 bra 	$L__BB0_20;
	shl.b64 	%rd28, %rd6, 2;
	add.s64 	%rd29, %rd28, %rd3;
	add.s64 	%rd167, %rd29, 16;
	mov.u32 	%r63, _ZZ24persistent_splitK_kernelPKfS0_S0_fS0_PfS0_S0_S1_S1_iiiiE5r_buf;
	add.s32 	%r171, %r63, 16;
	mov.u64 	%rd166, %rd7;
	mov.u32 	%r172, %r17;
$L__BB0_19:
	.pragma "nounroll";
	ld.global.f32 	%f16, [%rd166+-16];
	ld.global.f32 	%f17, [%rd167+-16];
	fma.rn.f32 	%f18, %f14, %f17, %f16;
	add.f32 	%f19, %f18, 0f00000000;
	ld.shared.f32 	%f20, [%r171+-16];
	mul.f32 	%f21, %f20, %f19;
	atom.shared.add.f32 	%f22, [%r3], %f21;
	ld.global.f32 	%f23, [%rd166+-12];
	ld.global.f32 	%f24, [%rd167+-12];
	fma.rn.f32 	%f25, %f14, %f24, %f23;
	add.f32 	%f26, %f25, 0f00000000;
	ld.shared.f32 	%f27, [%r171+-12];
	mul.f32 	%f28, %f27, %f26;
	atom.shared.add.f32 	%f29, [%r3], %f28;
	ld.global.f32 	%f30, [%rd166+-8];
	ld.global.f32 	%f31, [%rd167+-8];
	fma.rn.f32 	%f32, %f14, %f31, %f30;
	add.f32 	%f33, %f32, 0f00000000;
	ld.shared.f32 	%f34, [%r171+-8];
	mul.f32 	%f35, %f34, %f33;
	atom.shared.add.f32 	%f36, [%r3], %f35;
	ld.global.f32 	%f37, [%rd166+-4];
	ld.global.f32 	%f38, [%rd167+-4];
	fma.rn.f32 	%f39, %f14, %f38, %f37;
	add.f32 	%f40, %f39, 0f00000000;
	ld.shared.f32 	%f41, [%r171+-4];
	mul.f32 	%f42, %f41, %f40;
	atom.shared.add.f32 	%f43, [%r3], %f42;
	ld.global.f32 	%f44, [%rd166];
	ld.global.f32 	%f45, [%rd167];
	fma.rn.f32 	%f46, %f14, %f45, %f44;
	add.f32 	%f47, %f46, 0f00000000;
	ld.shared.f32 	%f48, [%r171];
	mul.f32 	%f49, %f48, %f47;
	atom.shared.add.f32 	%f50, [%r3], %f49;
	ld.global.f32 	%f51, [%rd166+4];
	ld.global.f32 	%f52, [%rd167+4];
	fma.rn.f32 	%f53, %f14, %f52, %f51;
	add.f32 	%f54, %f53, 0f00000000;
	ld.shared.f32 	%f55, [%r171+4];
	mul.f32 	%f56, %f55, %f54;
	atom.shared.add.f32 	%f57, [%r3], %f56;
	ld.global.f32 	%f58, [%rd166+8];
	ld.global.f32 	%f59, [%rd167+8];
	fma.rn.f32 	%f60, %f14, %f59, %f58;
	add.f32 	%f61, %f60, 0f00000000;
	ld.shared.f32 	%f62, [%r171+8];
	mul.f32 	%f63, %f62, %f61;
	atom.shared.add.f32 	%f64, [%r3], %f63;
	ld.global.f32 	%f65, [%rd166+12];
	ld.global.f32 	%f66, [%rd167+12];
	fma.rn.f32 	%f67, %f14, %f66, %f65;
	add.f32 	%f68, %f67, 0f00000000;
	ld.shared.f32 	%f69, [%r171+12];
	mul.f32 	%f70, %f69, %f68;
	atom.shared.add.f32 	%f71, [%r3], %f70;
	add.s32 	%r172, %r172, 8;
	add.s32 	%r171, %r171, 32;
	add.s64 	%rd167, %rd167, 32;
	add.s64 	%rd166, %rd166, 32;
	setp.ne.s32 	%p5, %r172, 0;
	mov.u32 	%r174, %r12;
	@%p5 bra 	$L__BB0_19;
$L__BB0_20:
	setp.eq.s32 	%p6, %r6, 0;
	@%p6 bra 	$L__BB0_28;
	setp.lt.u32 	%p7, %r7, 3;
	@%p7 bra 	$L__BB0_23;
	cvt.u32.u64 	%r64, %rd6;
	add.s32 	%r65, %r174, %r64;
	mul.wide.u32 	%rd30, %r65, 4;
	add.s64 	%rd31, %rd4, %rd30;
	ld.global.f32 	%f72, [%rd31];
	add.s64 	%rd32, %rd3, %rd30;
	ld.global.f32 	%f73, [%rd32];
	fma.rn.f32 	%f74, %f14, %f73, %f72;
	add.f32 	%f75, %f74, 0f00000000;
	shl.b32 	%r66, %r174, 2;
	mov.u32 	%r67, _ZZ24persistent_splitK_kernelPKfS0_S0_fS0_PfS0_S0_S1_S1_iiiiE5r_buf;
	add.s32 	%r68, %r67, %r66;
	ld.shared.f32 	%f76, [%r68];
	mul.f32 	%f77, %f76, %f75;
	atom.shared.add.f32 	%f78, [%r3], %f77;
	cvt.u64.u32 	%rd33, %r174;
	add.s64 	%rd34, %rd33, %rd6;
	shl.b64 	%rd35, %rd34, 2;
	add.s64 	%rd36, %rd4, %rd35;
	ld.global.f32 	%f79, [%rd36+4];
	add.s64 	%rd37, %rd3, %rd35;
	ld.global.f32 	%f80, [%rd37+4];
	fma.rn.f32 	%f81, %f14, %f80, %f79;
	add.f32 	%f82, %f81, 0f00000000;
	ld.shared.f32 	%f83, [%r68+4];
	mul.f32 	%f84, %f83, %f82;
	atom.shared.add.f32 	%f85, [%r3], %f84;
	ld.global.f32 	%f86, [%rd36+8];
	ld.global.f32 	%f87, [%rd37+8];
	fma.rn.f32 	%f88, %f14, %f87, %f86;
	add.f32 	%f89, %f88, 0f00000000;
	ld.shared.f32 	%f90, [%r68+8];
	mul.f32 	%f91, %f90, %f89;
	atom.shared.add.f32 	%f92, [%r3], %f91;
	ld.global.f32 	%f93, [%rd36+12];
	ld.global.f32 	%f94, [%rd37+12];
	fma.rn.f32 	%f95, %f14, %f94, %f93;
	add.f32 	%f96, %f95, 0f00000000;
	ld.shared.f32 	%f97, [%r68+12];
	mul.f32 	%f98, %f97, %f96;
	atom.shared.add.f32 	%f99, [%r3], %f98;
	add.s32 	%r174, %r174, 4;
$L__BB0_23:
	setp.eq.s32 	%p8, %r8, 0;
	@%p8 bra 	$L__BB0_28;
	setp.eq.s32 	%p9, %r8, 1;
	@%p9 bra 	$L__BB0_26;
	cvt.u32.u64 	%r69, %rd6;
	add.s32 	%r70, %r174, %r69;
	mul.wide.u32 	%rd38, %r70, 4;
	add.s64 	%rd39, %rd4, %rd38;
	ld.global.f32 	%f100, [%rd39];
	add.s64 	%rd40, %rd3, %rd38;
	ld.global.f32 	%f101, [%rd40];
	fma.rn.f32 	%f102, %f14, %f101, %f100;
	add.f32 	%f103, %f102, 0f00000000;
	shl.b32 	%r71, %r174, 2;
	mov.u32 	%r72, _ZZ24persistent_splitK_kernelPKfS0_S0_fS0_PfS0_S0_S1_S1_iiiiE5r_buf;
	add.s32 	%r73, %r72, %r71;
	ld.shared.f32 	%f104, [%r73];
	mul.f32 	%f105, %f104, %f103;
	atom.shared.add.f32 	%f106, [%r3], %f105;
	cvt.u64.u32 	%rd41, %r174;
	add.s64 	%rd42, %rd41, %rd6;
	shl.b64 	%rd43, %rd42, 2;
	add.s64 	%rd44, %rd4, %rd43;
	ld.global.f32 	%f107, [%rd44+4];
	add.s64 	%rd45, %rd3, %rd43;
	ld.global.f32 	%f108, [%rd45+4];
	fma.rn.f32 	%f109, %f14, %f108, %f107;
	add.f32 	%f110, %f109, 0f00000000;
	ld.shared.f32 	%f111, [%r73+4];
	mul.f32 	%f112, %f111, %f110;
	atom.shared.add.f32 	%f113, [%r3], %f112;
	add.s32 	%r174, %r174, 2;
$L__BB0_26:
	setp.eq.s32 	%p10, %r13, 0;
	@%p10 bra 	$L__BB0_28;
	cvt.u32.u64 	%r74, %rd6;
	add.s32 	%r75, %r174, %r74;
	mul.wide.u32 	%rd46, %r75, 4;
	add.s64 	%rd47, %rd4, %rd46;
	ld.global.f32 	%f114, [%rd47];
	add.s64 	%rd48, %rd3, %rd46;
	ld.global.f32 	%f115, [%rd48];
	fma.rn.f32 	%f116, %f14, %f115, %f114;
	add.f32 	%f117, %f116, 0f00000000;
	shl.b32 	%r76, %r174, 2;
	mov.u32 	%r77, _ZZ24persistent_splitK_kernelPKfS0_S0_fS0_PfS0_S0_S1_S1_iiiiE5r_buf;
	add.s32 	%r78, %r77, %r76;
	ld.shared.f32 	%f118, [%r78];
	mul.f32 	%f119, %f118, %f117;
	atom.shared.add.f32 	%f120, [%r3], %f119;
$L__BB0_28:
	bar.sync 	0;
	ld.shared.f32 	%f174, [%r3];
	mul.f32 	%f175, %f174, 0f3F000000;
	mul.f32 	%f176, %f174, %f174;
	mul.f32 	%f177, %f174, %f176;
	fma.rn.f32 	%f178, %f177, 0f3D372713, %f174;
	mul.f32 	%f179, %f178, 0f3F4C422A;
	abs.f32 	%f180, %f179;
	mul.f32 	%f181, %f180, 0f4038AA3B;
	ex2.approx.ftz.f32 	%f182, %f181;
	add.f32 	%f183, %f182, 0f3F800000;
	rcp.approx.ftz.f32 	%f184, %f183;
	fma.rn.f32 	%f185, %f184, 0fC0000000, 0f3F800000;
	setp.ge.f32 	%p20, %f180, 0f41102CB4;
	selp.f32 	%f186, 0f3F800000, %f185, %p20;
	copysign.f32 	%f187, %f179, %f186;
	mul.f32 	%f188, %f179, %f179;
	fma.rn.f32 	%f189, %f188, 0f3C80F082, 0fBD563CAE;
	fma.rn.f32 	%f190, %f189, %f188, 0f3E085941;
	fma.rn.f32 	%f191, %f190, %f188, 0fBEAAA9ED;
	fma.rn.f32 	%f192, %f191, %f188, 0f00000000;
	fma.rn.f32 	%f193, %f192, %f179, %f179;
	setp.ge.f32 	%p21, %f180, 0f3F19999A;
	selp.f32 	%f194, %f187, %f193, %p21;
	add.f32 	%f195, %f194, 0f3F800000;
	mul.f32 	%f196, %f175, %f195;
	ld.shared.f32 	%f197, [%r2];
	mul.f32 	%f198, %f196, 0f3E19999A;
	fma.rn.f32 	%f199, %f197, 0f3F59999A, %f198;
	mad.lo.s32 	%r38, %r165, %r50, %r1;
	mul.wide.u32 	%rd100, %r38, 4;
	add.s64 	%rd101, %rd8, %rd100;
	st.global.f32 	[%rd101], %f199;
	st.shared.f32 	[%r2], %f199;
	bar.sync 	0;
	@%p2 bra 	$L__BB0_42;
	setp.lt.u32 	%p22, %r5, 15;
	mov.b32 	%r178, 0;
	@%p22 bra 	$L__BB0_32;
	mov.b32 	%r176, 0;
$L__BB0_31:
	.pragma "nounroll";
	shl.b32 	%r124, %r176, 2;
	mov.u32 	%r125, _ZZ24persistent_splitK_kernelPKfS0_S0_fS0_PfS0_S0_S1_S1_iiiiE5r_buf;
	add.s32 	%r126, %r125, %r124;
	ld.shared.f32 	%f200, [%r126];
	mad.lo.s32 	%r127, %r176, %r50, %r1;
	mul.wide.u32 	%rd102, %r127, 4;
	add.s64 	%rd103, %rd5, %rd102;
	ld.global.f32 	%f201, [%rd103];
	mul.f32 	%f202, %f200, %f201;
	atom.shared.add.f32 	%f203, [%r4], %f202;
	ld.shared.f32 	%f204, [%r126+4];
	add.s32 	%r128, %r127, %r50;
	mul.wide.u32 	%rd104, %r128, 4;
	add.s64 	%rd105, %rd5, %rd104;
	ld.global.f32 	%f205, [%rd105];
	mul.f32 	%f206, %f204, %f205;
	atom.shared.add.f32 	%f207, [%r4], %f206;
	ld.shared.f32 	%f208, [%r126+8];
	add.s32 	%r129, %r128, %r50;
	mul.wide.u32 	%rd106, %r129, 4;
	add.s64 	%rd107, %rd5, %rd106;
	ld.global.f32 	%f209, [%rd107];
	mul.f32 	%f210, %f208, %f209;
	atom.shared.add.f32 	%f211, [%r4], %f210;
	ld.shared.f32 	%f212, [%r126+12];
	add.s32 	%r130, %r129, %r50;
	mul.wide.u32 	%rd108, %r130, 4;
	add.s64 	%rd109, %rd5, %rd108;
	ld.global.f32 	%f213, [%rd109];
	mul.f32 	%f214, %f212, %f213;
	atom.shared.add.f32 	%f215, [%r4], %f214;
	ld.shared.f32 	%f216, [%r126+16];
	add.s32 	%r131, %r130, %r50;
	mul.wide.u32 	%rd110, %r131, 4;
	add.s64 	%rd111, %rd5, %rd110;
	ld.global.f32 	%f217, [%rd111];
	mul.f32 	%f218, %f216, %f217;
	atom.shared.add.f32 	%f219, [%r4], %f218;
	ld.shared.f32 	%f220, [%r126+20];
	add.s32 	%r132, %r131, %r50;
	mul.wide.u32 	%rd112, %r132, 4;
	add.s64 	%rd113, %rd5, %rd112;
	ld.global.f32 	%f221, [%rd113];
	mul.f32 	%f222, %f220, %f221;
	atom.shared.add.f32 	%f223, [%r4], %f222;
	ld.shared.f32 	%f224, [%r126+24];
	add.s32 	%r133, %r132, %r50;
	mul.wide.u32 	%rd114, %r133, 4;
	add.s64 	%rd115, %rd5, %rd114;
	ld.global.f32 	%f225, [%rd115];
	mul.f32 	%f226, %f224, %f225;
	atom.shared.add.f32 	%f227, [%r4], %f226;
	ld.shared.f32 	%f228, [%r126+28];
	add.s32 	%r134, %r133, %r50;
	mul.wide.u32 	%rd116, %r134, 4;
	add.s64 	%rd117, %rd5, %rd116;
	ld.global.f32 	%f229, [%rd117];
	mul.f32 	%f230, %f228, %f229;
	atom.shared.add.f32 	%f231, [%r4], %f230;
	ld.shared.f32 	%f232, [%r126+32];
	add.s32 	%r135, %r134, %r50;
	mul.wide.u32 	%rd118, %r135, 4;
	add.s64 	%rd119, %rd5, %rd118;
	ld.global.f32 	%f233, [%rd119];
	mul.f32 	%f234, %f232, %f233;
	atom.shared.add.f32 	%f235, [%r4], %f234;
	ld.shared.f32 	%f236, [%r126+36];
	add.s32 	%r136, %r135, %r50;
	mul.wide.u32 	%rd120, %r136, 4;
	add.s64 	%rd121, %rd5, %rd120;
	ld.global.f32 	%f237, [%rd121];
	mul.f32 	%f238, %f236, %f237;
	atom.shared.add.f32 	%f239, [%r4], %f238;
	ld.shared.f32 	%f240, [%r126+40];
	add.s32 	%r137, %r136, %r50;
	mul.wide.u32 	%rd122, %r137, 4;
	add.s64 	%rd123, %rd5, %rd122;
	ld.global.f32 	%f241, [%rd123];
	mul.f32 	%f242, %f240, %f241;
	atom.shared.add.f32 	%f243, [%r4], %f242;
	ld.shared.f32 	%f244, [%r126+44];
	add.s32 	%r138, %r137, %r50;
	mul.wide.u32 	%rd124, %r138, 4;
	add.s64 	%rd125, %rd5, %rd124;
	ld.global.f32 	%f245, [%rd125];
	mul.f32 	%f246, %f244, %f245;
	atom.shared.add.f32 	%f247, [%r4], %f246;
	ld.shared.f32 	%f248, [%r126+48];
	add.s32 	%r139, %r138, %r50;
	mul.wide.u32 	%rd126, %r139, 4;
	add.s64 	%rd127, %rd5, %rd126;
	ld.global.f32 	%f249, [%rd127];
	mul.f32 	%f250, %f248, %f249;
	atom.shared.add.f32 	%f251, [%r4], %f250;
	ld.shared.f32 	%f252, [%r126+52];
	add.s32 	%r140, %r139, %r50;
	mul.wide.u32 	%rd128, %r140, 4;
	add.s64 	%rd129, %rd5, %rd128;
	ld.global.f32 	%f253, [%rd129];
	mul.f32 	%f254, %f252, %f253;
	atom.shared.add.f32 	%f255, [%r4], %f254;
	ld.shared.f32 	%f256, [%r126+56];
	add.s32 	%r141, %r140, %r50;
	mul.wide.u32 	%rd130, %r141, 4;
	add.s64 	%rd131, %rd5, %rd130;
	ld.global.f32 	%f257, [%rd131];
	mul.f32 	%f258, %f256, %f257;
	atom.shared.add.f32 	%f259, [%r4], %f258;
	ld.shared.f32 	%f260, [%r126+60];
	add.s32 	%r142, %r141, %r50;
	mul.wide.u32 	%rd132, %r142, 4;
	add.s64 	%rd133, %rd5, %rd132;
	ld.global.f32 	%f261, [%rd133];
	mul.f32 	%f262, %f260, %f261;
	atom.shared.add.f32 	%f263, [%r4], %f262;
	add.s32 	%r176, %r176, 16;
	setp.ne.s32 	%p23, %r176, %r16;
	mov.u32 	%r178, %r16;
	@%p23 bra 	$L__BB0_31;
$L__BB0_32:
	setp.eq.s32 	%p24, %r9, 0;
	@%p24 bra 	$L__BB0_42;
	add.s32 	%r143, %r9, -1;
	setp.lt.u32 	%p25, %r143, 7;
	@%p25 bra 	$L__BB0_35;
	shl.b32 	%r144, %r178, 2;
	mov.u32 	%r145, _ZZ24persistent_splitK_kernelPKfS0_S0_fS0_PfS0_S0_S1_S1_iiiiE5r_buf;
	add.s32 	%r146, %r145, %r144;
	ld.shared.f32 	%f264, [%r146];
	mad.lo.s32 	%r147, %r178, %r50, %r1;
	mul.wide.u32 	%rd134, %r147, 4;
	add.s64 	%rd135, %rd5, %rd134;
	ld.global.f32 	%f265, [%rd135];
	mul.f32 	%f266, %f264, %f265;
	atom.shared.add.f32 	%f267, [%r4], %f266;
	ld.shared.f32 	%f268, [%r146+4];
	add.s32 	%r148, %r147, %r50;
	mul.wide.u32 	%rd136, %r148, 4;
	add.s64 	%rd137, %rd5, %rd136;
	ld.global.f32 	%f269, [%rd137];
	mul.f32 	%f270, %f268, %f269;
	atom.shared.add.f32 	%f271, [%r4], %f270;
	ld.shared.f32 	%f272, [%r146+8];
	add.s32 	%r149, %r148, %r50;
	mul.wide.u32 	%rd138, %r149, 4;
	add.s64 	%rd139, %rd5, %rd138;
	ld.global.f32 	%f273, [%rd139];
	mul.f32 	%f274, %f272, %f273;
	atom.shared.add.f32 	%f275, [%r4], %f274;
	ld.shared.f32 	%f276, [%r146+12];
	add.s32 	%r150, %r149, %r50;
	mul.wide.u32 	%rd140, %r150, 4;
	add.s64 	%rd141, %rd5, %rd140;
	ld.global.f32 	%f277, [%rd141];
	mul.f32 	%f278, %f276, %f277;
	atom.shared.add.f32 	%f279, [%r4], %f278;
	ld.shared.f32 	%f280, [%r146+16];
	add.s32 	%r151, %r150, %r50;
	mul.wide.u32 	%rd142, %r151, 4;
	add.s64 	%rd143, %rd5, %rd142;
	ld.global.f32 	%f281, [%rd143];
	mul.f32 	%f282, %f280, %f281;
	atom.shared.add.f32 	%f283, [%r4], %f282;
	ld.shared.f32 	%f284, [%r146+20];
	add.s32 	%r152, %r151, %r50;
	mul.wide.u32 	%rd144, %r152, 4;
	add.s64 	%rd145, %rd5, %rd144;
	ld.global.f32 	%f285, [%rd145];
	mul.f32 	%f286, %f284, %f285;
	atom.shared.add.f32 	%f287, [%r4], %f286;
	ld.shared.f32 	%f288, [%r146+24];
	add.s32 	%r153, %r152, %r50;
	mul.wide.u32 	%rd146, %r153, 4;
	add.s64 	%rd147, %rd5, %rd146;
	ld.global.f32 	%f289, [%rd147];
	mul.f32 	%f290, %f288, %f289;
	atom.shared.add.f32 	%f291, [%r4], %f290;
	ld.shared.f32 	%f292, [%r146+28];
	add.s32 	%r154, %r153, %r50;
	mul.wide.u32 	%rd148, %r154, 4;
	add.s64 	%rd149, %rd5, %rd148;
	ld.global.f32 	%f293, [%rd149];
	mul.f32 	%f294, %f292, %f293;
	atom.shared.add.f32 	%f295, [%r4], %f294;
	add.s32 	%r178, %r178, 8;
$L__BB0_35:
	setp.eq.s32 	%p26, %r6, 0;
	@%p26 bra 	$L__BB0_42;
	setp.lt.u32 	%p27, %r7, 3;
	@%p27 bra 	$L__BB0_38;
	shl.b32 	%r155, %r178, 2;
	mov.u32 	%r156, _ZZ24persistent_splitK_kernelPKfS0_S0_fS0_PfS0_S0_S1_S1_iiiiE5r_buf;
	add.s32 	%r157, %r156, %r155;
	ld.shared.f32 	%f296, [%r157];
	mad.lo.s32 	%r158, %r178, %r50, %r1;
	mul.wide.u32 	%rd150, %r158, 4;
	add.s64 	%rd151, %rd5, %rd150;
	ld.global.f32 	%f297, [%rd151];
	mul.f32 	%f298, %f296, %f297;
	atom.shared.add.f32 	%f299, [%r4], %f298;
	ld.shared.f32 	%f300, [%r157+4];
	add.s32 	%r159, %r158, %r50;
	mul.wide.u32 	%rd152, %r159, 4;
	add.s64 	%rd153, %rd5, %rd152;
	ld.global.f32 	%f301, [%rd153];
	mul.f32 	%f302, %f300, %f301;
	atom.shared.add.f32 	%f303, [%r4], %f302;
	ld.shared.f32 	%f304, [%r157+8];
	add.s32 	%r160, %r159, %r50;
	mul.wide.u32 	%rd154, %r160, 4;
	add.s64 	%rd155, %rd5, %rd154;
	ld.global.f32 	%f305, [%rd155];
	mul.f32 	%f306, %f304, %f305;
	atom.shared.add.f32 	%f307, [%r4], %f306;
	ld.shared.f32 	%f308, [%r157+12];
	add.s32 	%r161, %r160, %r50;
	mul.wide.u32 	%rd156, %r161, 4;
	add.s64 	%rd157, %rd5, %rd156;
	ld.global.f32 	%f309, [%rd157];
	mul.f32 	%f310, %f308, %f309;
	atom.shared.add.f32 	%f311, [%r4], %f310;
	add.s32 	%r178, %r178, 4;
$L__BB0_38:
	setp.eq.s32 	%p28, %r8, 0;
	@%p28 bra 	$L__BB0_42;
	setp.eq.s32 	%p29, %r8, 1;
	shl.b32 	%r162, %r178, 2;
	mov.u32 	%r163, _ZZ24persistent_splitK_kernelPKfS0_S0_fS0_PfS0_S0_S1_S1_iiiiE5r_buf;
	add.s32 	%r46, %r163, %r162;
	ld.shared.f32 	%f312, [%r46];
	mad.lo.s32 	%r47, %r178, %r50, %r1;
	mul.wide.u32 	%rd158, %r47, 4;
	add.s64 	%rd159, %rd5, %rd158;
	ld.global.f32 	%f313, [%rd159];
	mul.f32 	%f314, %f312, %f313;
	atom.shared.add.f32 	%f315, [%r4], %f314;
	@%p29 bra 	$L__BB0_42;
	setp.eq.s32 	%p30, %r8, 2;
	ld.shared.f32 	%f316, [%r46+4];
	add.s32 	%r48, %r47, %r50;
	mul.wide.u32 	%rd160, %r48, 4;
	add.s64 	%rd161, %rd5, %rd160;
	ld.global.f32 	%f317, [%rd161];
	mul.f32 	%f318, %f316, %f317;
	atom.shared.add.f32 	%f319, [%r4], %f318;
	@%p30 bra 	$L__BB0_42;
	ld.shared.f32 	%f320, [%r46+8];
	add.s32 	%r164, %r48, %r50;
	mul.wide.u32 	%rd162, %r164, 4;
	add.s64 	%rd163, %rd5, %rd162;
	ld.global.f32 	%f321, [%rd163];
	mul.f32 	%f322, %f320, %f321;
	atom.shared.add.f32 	%f323, [%r4], %f322;
$L__BB0_42:
	setp.gt.u32 	%p31, %r1, 127;
	bar.sync 	0;
	ld.shared.f32 	%f13, [%r4];
	@%p31 bra 	$L__BB0_44;
	ld.shared.f32 	%f324, [%r4+512];
	max.f32 	%f325, %f13, %f324;
	st.shared.f32 	[%r4], %f325;
$L__BB0_44:
	setp.gt.u32 	%p32, %r1, 63;
	bar.sync 	0;
	@%p32 bra 	$L__BB0_46;
	ld.shared.f32 	%f326, [%r4];
	ld.shared.f32 	%f327, [%r4+256];
	max.f32 	%f328, %f326, %f327;
	st.shared.f32 	[%r4], %f328;
$L__BB0_46:
	setp.gt.u32 	%p33, %r1, 31;
	bar.sync 	0;
	@%p33 bra 	$L__BB0_48;
	ld.shared.f32 	%f329, [%r4];
	ld.shared.f32 	%f330, [%r4+128];
	max.f32 	%f331, %f329, %f330;
	st.shared.f32 	[%r4], %f331;
$L__BB0_48:
	setp.gt.u32 	%p34, %r1, 15;
	bar.sync 	0;
	@%p34 bra 	$L__BB0_50;
	ld.shared.f32 	%f332, [%r4];
	ld.shared.f32 	%f333, [%r4+64];
	max.f32 	%f334, %f332, %f333;
	st.shared.f32 	[%r4], %f334;
$L__BB0_50:
	setp.gt.u32 	%p35, %r1, 7;
	bar.sync 	0;
	@%p35 bra 	$L__BB0_52;
	ld.shared.f32 	%f335, [%r4];
	ld.shared.f32 	%f336, [%r4+32];
	max.f32 	%f337, %f335, %f336;
	st.shared.f32 	[%r4], %f337;
$L__BB0_52:
	setp.gt.u32 	%p36, %r1, 3;
	bar.sync 	0;
	@%p36 bra 	$L__BB0_54;
	ld.shared.f32 	%f338, [%r4];
	ld.shared.f32 	%f339, [%r4+16];
	max.f32 	%f340, %f338, %f339;
	st.shared.f32 	[%r4], %f340;
$L__BB0_54:
	setp.gt.u32 	%p37, %r1, 1;
	bar.sync 	0;
	@%p37 bra 	$L__BB0_56;
	ld.shared.f32 	%f341, [%r4];
	ld.shared.f32 	%f342, [%r4+8];
	max.f32 	%f343, %f341, %f342;
	st.shared.f32 	[%r4], %f343;
$L__BB0_56:
	setp.ne.s32 	%p38, %r1, 0;
	bar.sync 	0;
	@%p38 bra 	$L__BB0_58;
	ld.shared.f32 	%f344, [%r4];
	ld.shared.f32 	%f345, [_ZZ24persistent_splitK_kernelPKfS0_S0_fS0_PfS0_S0_S1_S1_iiiiE8r_d7_buf+4];
	max.f32 	%f346, %f344, %f345;
	st.shared.f32 	[%r4], %f346;
$L__BB0_58:
	bar.sync 	0;
	ld.shared.f32 	%f347, [_ZZ24persistent_splitK_kernelPKfS0_S0_fS0_PfS0_S0_S1_S1_iiiiE8r_d7_buf];
	div.rn.f32 	%f348, %f13, %f347;
	mul.wide.u32 	%rd164, %r38, 4;
	add.s64 	%rd165, %rd9, %rd164;
	st.global.f32 	[%rd165], %f348;
	add.s32 	%r165, %r165, 1;
	setp.ne.s32 	%p39, %r165, %r52;
	@%p39 bra 	$L__BB0_2;
$L__BB0_59:
	ret;

}


// ===== COMPILED SASS (sm_100) =====

	.target	sm_100

	.elftype	@"ET_EXEC"


//--------------------- .note.nv.tkinfo           --------------------------
	.section	.note.nv.tkinfo,"",@"SHT_NOTE"
	.sectionflags	@"SHF_NOTE_NV_TKINFO"
	.tkinfo
        /*0018*/ 	.word	0x00000002
        /*0030*/ 	.string	""
        /*0030*/ 	.string	"ptxas"
        /*0030*/ 	.string	"Cuda compilation tools, release 13.0, V13.0.88"
        /*0030*/ 	.string	"Build cuda_13.0.r13.0/compiler.36424714_0"
        /*0030*/ 	.string	"-arch sm_100 -m 64 "



//--------------------- .note.nv.cuinfo           --------------------------
	.section	.note.nv.cuinfo,"",@"SHT_NOTE"
	.sectionflags	@"SHF_NOTE_NV_CUINFO"
        /*0018*/ 	.short	0x0002
        /*001a*/ 	.short	0x0064
        /*001c*/ 	.short	0x0082
	.zero		2


//--------------------- .nv.info                  --------------------------
	.section	.nv.info,"",@"SHT_CUDA_INFO"
	.align	4


	//----- nvinfo : EIATTR_REGCOUNT
	.align		4
        /*0000*/ 	.byte	0x04, 0x2f
        /*0002*/ 	.short	(.L_1 - .L_0)
	.align		4
.L_0:
        /*0004*/ 	.word	index@(_Z24persistent_splitK_kernelPKfS0_S0_fS0_PfS0_S0_S1_S1_iiii)
        /*0008*/ 	.word	0x00000020


	//----- nvinfo : EIATTR_FRAME_SIZE
	.align		4
.L_1:
        /*000c*/ 	.byte	0x04, 0x11
        /*000e*/ 	.short	(.L_3 - .L_2)
	.align		4
.L_2:
        /*0010*/ 	.word	index@($__internal_0_$__cuda_sm3x_div_rn_noftz_f32_slowpath)
        /*0014*/ 	.word	0x00000000


	//----- nvinfo : EIATTR_FRAME_SIZE
	.align		4
.L_3:
        /*0018*/ 	.byte	0x04, 0x11
        /*001a*/ 	.short	(.L_5 - .L_4)
	.align		4
.L_4:
        /*001c*/ 	.word	index@(_Z24persistent_splitK_kernelPKfS0_S0_fS0_PfS0_S0_S1_S1_iiii)
        /*0020*/ 	.word	0x00000000


	//----- nvinfo : EIATTR_MIN_STACK_SIZE
	.align		4
.L_5:
        /*0024*/ 	.byte	0x04, 0x12
        /*0026*/ 	.short	(.L_7 - .L_6)
	.align		4
.L_6:
        /*0028*/ 	.word	index@(_Z24persistent_splitK_kernelPKfS0_S0_fS0_PfS0_S0_S1_S1_iiii)
        /*002c*/ 	.word	0x00000000
.L_7:


//--------------------- .nv.compat                --------------------------
	.section	.nv.compat,"",@"SHT_CUDA_COMPAT_INFO"
	.align	4
        /*0000*/ 	.byte	0x02, 0x09, 0x00, 0x00, 0x02, 0x02, 0x01, 0x00, 0x02, 0x05, 0x05, 0x00, 0x03, 0x07, 0x01, 0x01
        /*0010*/ 	.byte	0x02, 0x03, 0x00, 0x00, 0x02, 0x06, 0x01, 0x00, 0x04, 0x0b, 0x08, 0x00, 0x01, 0x00, 0x00, 0x00
        /*0020*/ 	.byte	0x00, 0x00, 0x00, 0x00


//--------------------- .nv.info._Z24persistent_splitK_kernelPKfS0_S0_fS0_PfS0_S0_S1_S1_iiii --------------------------
	.section	.nv.info._Z24persistent_splitK_kernelPKfS0_S0_fS0_PfS0_S0_S1_S1_iiii,"",@"SHT_CUDA_INFO"
	.sectionflags	@""
	.align	4


	//----- nvinfo : EIATTR_CUDA_API_VERSION
	.align		4
        /*0000*/ 	.byte	0x04, 0x37
        /*0002*/ 	.short	(.L_9 - .L_8)
.L_8:
        /*0004*/ 	.word	0x00000082


	//----- nvinfo : EIATTR_KPARAM_INFO
	.align		4
.L_9:
        /*0008*/ 	.byte	0x04, 0x17
        /*000a*/ 	.short	(.L_11 - .L_10)
.L_10:
        /*000c*/ 	.word	0x00000000
        /*0010*/ 	.short	0x000d
        /*0012*/ 	.short	0x005c
        /*0014*/ 	.byte	0x00, 0xf0, 0x11, 0x00


	//----- nvinfo : EIATTR_KPARAM_INFO
	.align		4
.L_11:
        /*0018*/ 	.byte	0x04, 0x17
        /*001a*/ 	.short	(.L_13 - .L_12)
.L_12:
        /*001c*/ 	.word	0x00000000
        /*0020*/ 	.short	0x000c
        /*0022*/ 	.short	0x0058
        /*0024*/ 	.byte	0x00, 0xf0, 0x11, 0x00


	//----- nvinfo : EIATTR_KPARAM_INFO
	.align		4
.L_13:
        /*0028*/ 	.byte	0x04, 0x17
        /*002a*/ 	.short	(.L_15 - .L_14)
.L_14:
        /*002c*/ 	.word	0x00000000
        /*0030*/ 	.short	0x000b
        /*0032*/ 	.short	0x0054
        /*0034*/ 	.byte	0x00, 0xf0, 0x11, 0x00


	//----- nvinfo : EIATTR_KPARAM_INFO
	.align		4
.L_15:
        /*0038*/ 	.byte	0x04, 0x17
        /*003a*/ 	.short	(.L_17 - .L_16)
.L_16:
        /*003c*/ 	.word	0x00000000
        /*0040*/ 	.short	0x000a
        /*0042*/ 	.short	0x0050
        /*0044*/ 	.byte	0x00, 0xf0, 0x11, 0x00


	//----- nvinfo : EIATTR_KPARAM_INFO
	.align		4
.L_17:
        /*0048*/ 	.byte	0x04, 0x17
        /*004a*/ 	.short	(.L_19 - .L_18)
.L_18:
        /*004c*/ 	.word	0x00000000
        /*0050*/ 	.short	0x0009
        /*0052*/ 	.short	0x0048
        /*0054*/ 	.byte	0x00, 0xf5, 0x21, 0x00


	//----- nvinfo : EIATTR_KPARAM_INFO
	.align		4
.L_19:
        /*0058*/ 	.byte	0x04, 0x17
        /*005a*/ 	.short	(.L_21 - .L_20)
.L_20:
        /*005c*/ 	.word	0x00000000
        /*0060*/ 	.short	0x0008
        /*0062*/ 	.short	0x0040
        /*0064*/ 	.byte	0x00, 0xf5, 0x21, 0x00


	//----- nvinfo : EIATTR_KPARAM_INFO
	.align		4
.L_21:
        /*0068*/ 	.byte	0x04, 0x17
        /*006a*/ 	.short	(.L_23 - .L_22)
.L_22:
        /*006c*/ 	.word	0x00000000
        /*0070*/ 	.short	0x0007
        /*0072*/ 	.short	0x0038
        /*0074*/ 	.byte	0x00, 0xf5, 0x21, 0x00


	//----- nvinfo : EIATTR_KPARAM_INFO
	.align		4
.L_23:
        /*0078*/ 	.byte	0x04, 0x17
        /*007a*/ 	.short	(.L_25 - .L_24)
.L_24:
        /*007c*/ 	.word	0x00000000
        /*0080*/ 	.short	0x0006
        /*0082*/ 	.short	0x0030
        /*0084*/ 	.byte	0x00, 0xf5, 0x21, 0x00


	//----- nvinfo : EIATTR_KPARAM_INFO
	.align		4
.L_25:
        /*0088*/ 	.byte	0x04, 0x17
        /*008a*/ 	.short	(.L_27 - .L_26)
.L_26:
        /*008c*/ 	.word	0x00000000
        /*0090*/ 	.short	0x0005
        /*0092*/ 	.short	0x0028
        /*0094*/ 	.byte	0x00, 0xf5, 0x21, 0x00


	//----- nvinfo : EIATTR_KPARAM_INFO
	.align		4
.L_27:
        /*0098*/ 	.byte	0x04, 0x17
        /*009a*/ 	.short	(.L_29 - .L_28)
.L_28:
        /*009c*/ 	.word	0x00000000
        /*00a0*/ 	.short	0x0004
        /*00a2*/ 	.short	0x0020
        /*00a4*/ 	.byte	0x00, 0xf5, 0x21, 0x00


	//----- nvinfo : EIATTR_KPARAM_INFO
	.align		4
.L_29:
        /*00a8*/ 	.byte	0x04, 0x17
        /*00aa*/ 	.short	(.L_31 - .L_30)
.L_30:
        /*00ac*/ 	.word	0x00000000
        /*00b0*/ 	.short	0x0003
        /*00b2*/ 	.short	0x0018
        /*00b4*/ 	.byte	0x00, 0xf0, 0x11, 0x00


	//----- nvinfo : EIATTR_KPARAM_INFO
	.align		4
.L_31:
        /*00b8*/ 	.byte	0x04, 0x17
        /*00ba*/ 	.short	(.L_33 - .L_32)
.L_32:
        /*00bc*/ 	.word	0x00000000
        /*00c0*/ 	.short	0x0002
        /*00c2*/ 	.short	0x0010
        /*00c4*/ 	.byte	0x00, 0xf5, 0x21, 0x00


	//----- nvinfo : EIATTR_KPARAM_INFO
	.align		4
.L_33:
        /*00c8*/ 	.byte	0x04, 0x17
        /*00ca*/ 	.short	(.L_35 - .L_34)
.L_34:
        /*00cc*/ 	.word	0x00000000
        /*00d0*/ 	.short	0x0001
        /*00d2*/ 	.short	0x0008
        /*00d4*/ 	.byte	0x00, 0xf5, 0x21, 0x00


	//----- nvinfo : EIATTR_KPARAM_INFO
	.align		4
.L_35:
        /*00d8*/ 	.byte	0x04, 0x17
        /*00da*/ 	.short	(.L_37 - .L_36)
.L_36:
        /*00dc*/ 	.word	0x00000000
        /*00e0*/ 	.short	0x0000
        /*00e2*/ 	.short	0x0000
        /*00e4*/ 	.byte	0x00, 0xf5, 0x21, 0x00


	//----- nvinfo : EIATTR_SPARSE_MMA_MASK
	.align		4
.L_37:
        /*00e8*/ 	.byte	0x03, 0x50
        /*00ea*/ 	.short	0x0000


	//----- nvinfo : EIATTR_MAXREG_COUNT
	.align		4
        /*00ec*/ 	.byte	0x03, 0x1b
        /*00ee*/ 	.short	0x00ff


	//----- nvinfo : EIATTR_NUM_BARRIERS
	.align		4
        /*00f0*/ 	.byte	0x02, 0x4c
        /*00f2*/ 	.byte	0x01
	.zero		1


	//----- nvinfo : EIATTR_MERCURY_ISA_VERSION
	.align		4
        /*00f4*/ 	.byte	0x03, 0x5f
        /*00f6*/ 	.short	0x0101


	//----- nvinfo : EIATTR_VRC_CTA_INIT_COUNT
	.align		4
        /*00f8*/ 	.byte	0x02, 0x4a
	.zero		1
	.zero		1


	//----- nvinfo : EIATTR_EXIT_INSTR_OFFSETS
	.align		4
        /*00fc*/ 	.byte	0x04, 0x1c
        /*00fe*/ 	.short	(.L_39 - .L_38)


	//   ....[0]....
.L_38:
        /*0100*/ 	.word	0x000000d0


	//   ....[1]....
        /*0104*/ 	.word	0x00003e30


	//----- nvinfo : EIATTR_CRS_STACK_SIZE
	.align		4
.L_39:
        /*0108*/ 	.byte	0x04, 0x1e
        /*010a*/ 	.short	(.L_41 - .L_40)
.L_40:
        /*010c*/ 	.word	0x00000000


	//----- nvinfo : EIATTR_CBANK_PARAM_SIZE
	.align		4
.L_41:
        /*0110*/ 	.byte	0x03, 0x19
        /*0112*/ 	.short	0x0060


	//----- nvinfo : EIATTR_PARAM_CBANK
	.align		4
        /*0114*/ 	.byte	0x04, 0x0a
        /*0116*/ 	.short	(.L_43 - .L_42)
	.align		4
.L_42:
        /*0118*/ 	.word	index@(.nv.constant0._Z24persistent_splitK_kernelPKfS0_S0_fS0_PfS0_S0_S1_S1_iiii)
        /*011c*/ 	.short	0x0380
        /*011e*/ 	.short	0x0060


	//----- nvinfo : EIATTR_SW_WAR
	.align		4
.L_43:
        /*0120*/ 	.byte	0x04, 0x36
        /*0122*/ 	.short	(.L_45 - .L_44)
.L_44:
        /*0124*/ 	.word	0x00000008
.L_45:


//--------------------- .nv.callgraph             --------------------------
	.section	.nv.callgraph,"",@"SHT_CUDA_CALLGRAPH"
	.align	4
	.sectionentsize	8
	.align		4
        /*0000*/ 	.word	0x00000000
	.align		4
        /*0004*/ 	.word	0xffffffff
	.align		4
        /*0008*/ 	.word	0x00000000
	.align		4
        /*000c*/ 	.word	0xfffffffe
	.align		4
        /*0010*/ 	.word	0x00000000
	.align		4
        /*0014*/ 	.word	0xfffffffd
	.align		4
        /*0018*/ 	.word	0x00000000
	.align		4
        /*001c*/ 	.word	0xfffffffc


//--------------------- .text._Z24persistent_splitK_kernelPKfS0_S0_fS0_PfS0_S0_S1_S1_iiii --------------------------
	.section	.text._Z24persistent_splitK_kernelPKfS0_S0_fS0_PfS0_S0_S1_S1_iiii,"ax",@progbits
	.align	128
        .global         _Z24persistent_splitK_kernelPKfS0_S0_fS0_PfS0_S0_S1_S1_iiii
        .type           _Z24persistent_splitK_kernelPKfS0_S0_fS0_PfS0_S0_S1_S1_iiii,@function
        .size           _Z24persistent_splitK_kernelPKfS0_S0_fS0_PfS0_S0_S1_S1_iiii,(.L_x_125 - _Z24persistent_splitK_kernelPKfS0_S0_fS0_PfS0_S0_S1_S1_iiii)
        .other          _Z24persistent_splitK_kernelPKfS0_S0_fS0_PfS0_S0_S1_S1_iiii,@"STO_CUDA_ENTRY STV_DEFAULT"
_Z24persistent_splitK_kernelPKfS0_S0_fS0_PfS0_S0_S1_S1_iiii:
.text._Z24persistent_splitK_kernelPKfS0_S0_fS0_PfS0_S0_S1_S1_iiii:
[----:B------:R-:W-:Y:S01]  /*0000*/  LDC R1, c[0x0][0x37c] ;  /* 0x0000df00ff017b82 */ /* 0x000fe20000000800 */
[----:B------:R-:W0:Y:S07]  /*0010*/  S2R R6, SR_TID.X ;  /* 0x0000000000067919 */ /* 0x000e2e0000002100 */
[----:B------:R-:W0:Y:S01]  /*0020*/  LDC.64 R2, c[0x0][0x3a8] ;  /* 0x0000ea00ff027b82 */ /* 0x000e220000000a00 */
[----:B------:R-:W1:Y:S07]  /*0030*/  LDCU.64 UR12, c[0x0][0x358] ;  /* 0x00006b00ff0c77ac */ /* 0x000e6e0008000a00 */
[----:B------:R-:W2:Y:S01]  /*0040*/  LDC R0, c[0x0][0x3d8] ;  /* 0x0000f600ff007b82 */ /* 0x000ea20000000800 */
[----:B0-----:R-:W-:-:S06]  /*0050*/  IMAD.WIDE.U32 R2, R6, 0x4, R2 ;  /* 0x0000000406027825 */ /* 0x001fcc00078e0002 */
[----:B-1----:R-:W3:Y:S01]  /*0060*/  LDG.E R2, desc[UR12][R2.64] ;  /* 0x0000000c02027981 */ /* 0x002ee2000c1e1900 */
[----:B------:R-:W0:Y:S01]  /*0070*/  S2UR UR5, SR_CgaCtaId ;  /* 0x00000000000579c3 */ /* 0x000e220000008800 */
[----:B------:R-:W-:Y:S01]  /*0080*/  UMOV UR4, 0x400 ;  /* 0x0000040000047882 */ /* 0x000fe20000000000 */
[----:B--2---:R-:W-:Y:S01]  /*0090*/  ISETP.GE.AND P0, PT, R0, 0x1, PT ;  /* 0x000000010000780c */ /* 0x004fe20003f06270 */
[----:B0-----:R-:W-:-:S06]  /*00a0*/  ULEA UR6, UR5, UR4, 0x18 ;  /* 0x0000000405067291 */ /* 0x001fcc000f8ec0ff */
[----:B------:R-:W-:-:S05]  /*00b0*/  LEA R5, R6, UR6, 0x2 ;  /* 0x0000000606057c11 */ /* 0x000fca000f8e10ff */
[----:B---3--:R0:W-:Y:S01]  /*00c0*/  STS [R5], R2 ;  /* 0x0000000205007388 */ /* 0x0081e20000000800 */
[----:B------:R-:W-:Y:S05]  /*00d0*/  @!P0 EXIT ;  /* 0x000000000000894d */ /* 0x000fea0003800000 */
[----:B0-----:R-:W0:Y:S01]  /*00e0*/  LDC.64 R2, c[0x0][0x390] ;  /* 0x0000e400ff027b82 */ /* 0x001e220000000a00 */
[----:B------:R-:W1:Y:S01]  /*00f0*/  LDCU.64 UR8, c[0x0][0x3d0] ;  /* 0x00007a00ff0877ac */ /* 0x000e620008000a00 */
[----:B------:R-:W-:-:S04]  /*0100*/  UIADD3 UR4, UPT, UPT, UR4, 0x400, URZ ;  /* 0x0000040004047890 */ /* 0x000fc8000fffe0ff */
[----:B------:R-:W-:-:S06]  /*0110*/  ULEA UR4, UR5, UR4, 0x18 ;  /* 0x0000000405047291 */ /* 0x000fcc000f8ec0ff */
[C---:B------:R-:W-:Y:S01]  /*0120*/  LEA R10, R6.reuse, UR4, 0x2 ;  /* 0x00000004060a7c11 */ /* 0x040fe2000f8e10ff */
[----:B------:R-:W-:Y:S01]  /*0130*/  UMOV UR4, URZ ;  /* 0x000000ff00047c82 */ /* 0x000fe20008000000 */
[----:B-1----:R-:W-:Y:S01]  /*0140*/  IMAD R7, R6, UR8, RZ ;  /* 0x0000000806077c24 */ /* 0x002fe2000f8e02ff */
[----:B------:R-:W-:Y:S02]  /*0150*/  UIADD3 UR14, UPT, UPT, UR8, -0x1, URZ ;  /* 0xffffffff080e7890 */ /* 0x000fe4000fffe0ff */
[----:B------:R-:W-:Y:S01]  /*0160*/  ULOP3.LUT UR15, UR8, 0x7, URZ, 0xc0, !UPT ;  /* 0x00000007080f7892 */ /* 0x000fe2000f8ec0ff */
[----:B0-----:R-:W-:Y:S01]  /*0170*/  IMAD.WIDE.U32 R2, R7, 0x4, R2 ;  /* 0x0000000407027825 */ /* 0x001fe200078e0002 */
[----:B------:R-:W-:Y:S02]  /*0180*/  ULOP3.LUT UR16, UR8, 0x3, URZ, 0xc0, !UPT ;  /* 0x0000000308107892 */ /* 0x000fe4000f8ec0ff */
[----:B------:R-:W-:Y:S01]  /*0190*/  ULOP3.LUT UR17, UR8, 0xf, URZ, 0xc0, !UPT ;  /* 0x0000000f08117892 */ /* 0x000fe2000f8ec0ff */
[----:B------:R-:W-:Y:S01]  /*01a0*/  IADD3 R8, P0, PT, R2, 0x10, RZ ;  /* 0x0000001002087810 */ /* 0x000fe20007f1e0ff */
[----:B------:R-:W-:-:S02]  /*01b0*/  ULOP3.LUT UR6, UR8, 0x7ffffff8, URZ, 0xc0, !UPT ;  /* 0x7ffffff808067892 */ /* 0x000fc4000f8ec0ff */
[----:B------:R-:W-:Y:S01]  /*01c0*/  ULOP3.LUT UR18, UR9, 0x7, URZ, 0xc0, !UPT ;  /* 0x0000000709127892 */ /* 0x000fe2000f8ec0ff */
[----:B------:R-:W-:Y:S01]  /*01d0*/  IADD3.X R9, PT, PT, RZ, R3, RZ, P0, !PT ;  /* 0x00000003ff097210 */ /* 0x000fe200007fe4ff */
[----:B------:R-:W-:Y:S02]  /*01e0*/  ULOP3.LUT UR19, UR9, 0x3, URZ, 0xc0, !UPT ;  /* 0x0000000309137892 */ /* 0x000fe4000f8ec0ff */
[----:B------:R-:W-:Y:S02]  /*01f0*/  ULOP3.LUT UR7, UR9, 0x7ffffff8, URZ, 0xc0, !UPT ;  /* 0x7ffffff809077892 */ /* 0x000fe4000f8ec0ff */
[----:B------:R-:W-:-:S12]  /*0200*/  ULOP3.LUT UR8, UR8, 0x7ffffff0, URZ, 0xc0, !UPT ;  /* 0x7ffffff008087892 */ /* 0x000fd8000f8ec0ff */
.L_x_112:
[----:B0-----:R-:W0:Y:S01]  /*0210*/  S2UR UR9, SR_CgaCtaId ;  /* 0x00000000000979c3 */ /* 0x001e220000008800 */
[----:B------:R-:W-:Y:S01]  /*0220*/  UMOV UR5, 0x400 ;  /* 0x0000040000057882 */ /* 0x000fe20000000000 */
[----:B------:R1:W-:Y:S01]  /*0230*/  STS [R10], RZ ;  /* 0x000000ff0a007388 */ /* 0x0003e20000000800 */
[----:B------:R-:W-:-:S04]  /*0240*/  UIADD3 UR5, UPT, UPT, UR5, 0x800, URZ ;  /* 0x0000080005057890 */ /* 0x000fc8000fffe0ff */
[----:B0-----:R-:W-:-:S06]  /*0250*/  ULEA UR5, UR9, UR5, 0x18 ;  /* 0x0000000509057291 */ /* 0x001fcc000f8ec0ff */
[----:B------:R-:W-:-:S05]  /*0260*/  LEA R0, R6, UR5, 0x2 ;  /* 0x0000000506007c11 */ /* 0x000fca000f8e10ff */
[----:B------:R-:W0:Y:S01]  /*0270*/  LDCU UR5, c[0x0][0x3d0] ;  /* 0x00007a00ff0577ac */ /* 0x000e220008000800 */
[----:B------:R1:W-:Y:S01]  /*0280*/  STS [R0], RZ ;  /* 0x000000ff00007388 */ /* 0x0003e20000000800 */
[----:B0-----:R-:W-:Y:S01]  /*0290*/  UISETP.GE.AND UP0, UPT, UR5, 0x1, UPT ;  /* 0x000000010500788c */ /* 0x001fe2000bf06270 */
[----:B------:R-:W-:Y:S08]  /*02a0*/  BAR.SYNC.DEFER_BLOCKING 0x0 ;  /* 0x0000000000007b1d */ /* 0x000ff00000010000 */
[----:B-1----:R-:W-:Y:S05]  /*02b0*/  BRA.U !UP0, `(.L_x_0) ;  /* 0x0000001908f47547 */ /* 0x002fea000b800000 */
[----:B------:R-:W0:Y:S01]  /*02c0*/  LDCU UR10, c[0x0][0x3d4] ;  /* 0x00007a80ff0a77ac */ /* 0x000e220008000800 */
[----:B------:R-:W-:Y:S01]  /*02d0*/  BSSY.RECONVERGENT B0, `(.L_x_0) ;  /* 0x00001bb000007945 */ /* 0x000fe20003800200 */
[----:B0-----:R-:W-:-:S09]  /*02e0*/  UISETP.GE.AND UP1, UPT, UR10, 0x1, UPT ;  /* 0x000000010a00788c */ /* 0x001fd2000bf26270 */
[----:B------:R-:W-:Y:S05]  /*02f0*/  BRA.U !UP1, `(.L_x_1) ;  /* 0x0000000909b47547 */ /* 0x000fea000b800000 */
[----:B------:R-:W-:Y:S01]  /*0300*/  UIMAD UR10, UR4, UR10, URZ ;  /* 0x0000000a040a72a4 */ /* 0x000fe2000f8e02ff */
[----:B------:R-:W-:-:S11]  /*0310*/  UMOV UR5, URZ ;  /* 0x000000ff00057c82 */ /* 0x000fd60008000000 */
.L_x_10:
[----:B------:R-:W0:Y:S01]  /*0320*/  LDCU UR11, c[0x0][0x3d4] ;  /* 0x00007a80ff0b77ac */ /* 0x000e220008000800 */
[----:B------:R-:W-:Y:S01]  /*0330*/  HFMA2 R14, -RZ, RZ, 0, 0 ;  /* 0x00000000ff0e7431 */ /* 0x000fe200000001ff */
[----:B------:R-:W-:Y:S01]  /*0340*/  MOV R11, RZ ;  /* 0x000000ff000b7202 */ /* 0x000fe20000000f00 */
[----:B0-----:R-:W-:-:S09]  /*0350*/  UISETP.GE.U32.AND UP1, UPT, UR11, 0x8, UPT ;  /* 0x000000080b00788c */ /* 0x001fd2000bf26070 */
[----:B------:R-:W-:Y:S05]  /*0360*/  BRA.U !UP1, `(.L_x_2) ;  /* 0x0000000109ec7547 */ /* 0x000fea000b800000 */
[----:B------:R-:W-:Y:S02]  /*0370*/  MOV R14, RZ ;  /* 0x000000ff000e7202 */ /* 0x000fe40000000f00 */
[----:B------:R-:W-:-:S07]  /*0380*/  MOV R11, RZ ;  /* 0x000000ff000b7202 */ /* 0x000fce0000000f00 */
.L_x_3:
[----:B------:R-:W0:Y:S01]  /*0390*/  LDC R16, c[0x0][0x3d0] ;  /* 0x0000f400ff107b82 */ /* 0x000e220000000800 */
[----:B------:R-:W-:-:S07]  /*03a0*/  IADD3 R13, PT, PT, R11, UR10, RZ ;  /* 0x0000000a0b0d7c10 */ /* 0x000fce000fffe0ff */
[----:B------:R-:W1:Y:S08]  /*03b0*/  LDC.64 R4, c[0x0][0x388] ;  /* 0x0000e200ff047b82 */ /* 0x000e700000000a00 */
[----:B------:R-:W2:Y:S01]  /*03c0*/  LDC.64 R2, c[0x0][0x380] ;  /* 0x0000e000ff027b82 */ /* 0x000ea20000000a00 */
[----:B0-----:R-:W-:-:S04]  /*03d0*/  IMAD R17, R11, R16, R6 ;  /* 0x000000100b117224 */ /* 0x001fc800078e0206 */
[----:B------:R-:W-:-:S04]  /*03e0*/  IMAD R25, R17, R16, UR5 ;  /* 0x0000000511197e24 */ /* 0x000fc8000f8e0210 */
[----:B-1----:R-:W-:-:S06]  /*03f0*/  IMAD.WIDE R24, R25, 0x4, R4 ;  /* 0x0000000419187825 */ /* 0x002fcc00078e0204 */
[----:B------:R-:W3:Y:S01]  /*0400*/  LDG.E R24, desc[UR12][R24.64] ;  /* 0x0000000c18187981 */ /* 0x000ee2000c1e1900 */
[----:B--2---:R-:W-:-:S05]  /*0410*/  IMAD.WIDE.U32 R2, R13, 0x4, R2 ;  /* 0x000000040d027825 */ /* 0x004fca00078e0002 */
[----:B------:R-:W3:Y:S01]  /*0420*/  LDG.E R15, desc[UR12][R2.64] ;  /* 0x0000000c020f7981 */ /* 0x000ee2000c1e1900 */
[----:B------:R-:W-:-:S03]  /*0430*/  IADD3 R17, PT, PT, R17, R16, RZ ;  /* 0x0000001011117210 */ /* 0x000fc60007ffe0ff */
[----:B------:R-:W2:Y:S01]  /*0440*/  LDG.E R25, desc[UR12][R2.64+0x8] ;  /* 0x0000080c02197981 */ /* 0x000ea2000c1e1900 */
[CC--:B------:R-:W-:Y:S01]  /*0450*/  IADD3 R13, PT, PT, R17.reuse, R16.reuse, RZ ;  /* 0x00000010110d7210 */ /* 0x0c0fe20007ffe0ff */
[-C--:B------:R-:W-:Y:S02]  /*0460*/  IMAD R23, R17, R16.reuse, UR5 ;  /* 0x0000000511177e24 */ /* 0x080fe4000f8e0210 */
[----:B------:R-:W4:Y:S01]  /*0470*/  LDG.E R26, desc[UR12][R2.64+0x18] ;  /* 0x0000180c021a7981 */ /* 0x000f22000c1e1900 */
[CC--:B------:R-:W-:Y:S01]  /*0480*/  IADD3 R21, PT, PT, R13.reuse, R16.reuse, RZ ;  /* 0x000000100d157210 */ /* 0x0c0fe20007ffe0ff */
[-C--:B------:R-:W-:Y:S02]  /*0490*/  IMAD R19, R13, R16.reuse, UR5 ;  /* 0x000000050d137e24 */ /* 0x080fe4000f8e0210 */
[--C-:B------:R-:W-:Y:S01]  /*04a0*/  IMAD.WIDE R22, R23, 0x4, R4.reuse ;  /* 0x0000000417167825 */ /* 0x100fe200078e0204 */
[-C--:B------:R-:W-:Y:S01]  /*04b0*/  IADD3 R17, PT, PT, R21, R16.reuse, RZ ;  /* 0x0000001015117210 */ /* 0x080fe20007ffe0ff */
[----:B------:R-:W5:Y:S02]  /*04c0*/  LDG.E R28, desc[UR12][R2.64+0x1c] ;  /* 0x00001c0c021c7981 */ /* 0x000f64000c1e1900 */
[----:B------:R-:W-:Y:S01]  /*04d0*/  IMAD.WIDE R18, R19, 0x4, R4 ;  /* 0x0000000413127825 */ /* 0x000fe200078e0204 */
[-C--:B------:R-:W-:Y:S01]  /*04e0*/  IADD3 R27, PT, PT, R17, R16.reuse, RZ ;  /* 0x00000010111b7210 */ /* 0x080fe20007ffe0ff */
[----:B------:R-:W2:Y:S02]  /*04f0*/  LDG.E R0, desc[UR12][R22.64] ;  /* 0x0000000c16007981 */ /* 0x000ea4000c1e1900 */
[----:B------:R-:W-:-:S02]  /*0500*/  IMAD R13, R21, R16, UR5 ;  /* 0x00000005150d7e24 */ /* 0x000fc4000f8e0210 */
[----:B------:R-:W2:Y:S02]  /*0510*/  LDG.E R21, desc[UR12][R2.64+0x4] ;  /* 0x0000040c02157981 */ /* 0x000ea4000c1e1900 */
[----:B------:R-:W-:Y:S02]  /*0520*/  IMAD.WIDE R12, R13, 0x4, R4 ;  /* 0x000000040d0c7825 */ /* 0x000fe400078e0204 */
[----:B------:R-:W4:Y:S04]  /*0530*/  LDG.E R18, desc[UR12][R18.64] ;  /* 0x0000000c12127981 */ /* 0x000f28000c1e1900 */
[----:B------:R0:W5:Y:S04]  /*0540*/  LDG.E R20, desc[UR12][R12.64] ;  /* 0x0000000c0c147981 */ /* 0x000168000c1e1900 */
[----:B------:R-:W5:Y:S04]  /*0550*/  LDG.E R23, desc[UR12][R2.64+0xc] ;  /* 0x00000c0c02177981 */ /* 0x000f68000c1e1900 */
[----:B------:R-:W5:Y:S04]  /*0560*/  LDG.E R19, desc[UR12][R2.64+0x10] ;  /* 0x0000100c02137981 */ /* 0x000f68000c1e1900 */
[----:B------:R-:W5:Y:S01]  /*0570*/  LDG.E R22, desc[UR12][R2.64+0x14] ;  /* 0x0000140c02167981 */ /* 0x000f62000c1e1900 */
[----:B---3--:R-:W-:Y:S01]  /*0580*/  FFMA R24, R15, R24, R14 ;  /* 0x000000180f187223 */ /* 0x008fe2000000000e */
[-C--:B------:R-:W-:Y:S01]  /*0590*/  IMAD R15, R17, R16.reuse, UR5 ;  /* 0x00000005110f7e24 */ /* 0x080fe2000f8e0210 */
[CC--:B------:R-:W-:Y:S01]  /*05a0*/  IADD3 R17, PT, PT, R27.reuse, R16.reuse, RZ ;  /* 0x000000101b117210 */ /* 0x0c0fe20007ffe0ff */
[----:B------:R-:W-:-:S02]  /*05b0*/  IMAD R27, R27, R16, UR5 ;  /* 0x000000051b1b7e24 */ /* 0x000fc4000f8e0210 */
[----:B------:R-:W-:Y:S01]  /*05c0*/  IMAD.WIDE R14, R15, 0x4, R4 ;  /* 0x000000040f0e7825 */ /* 0x000fe200078e0204 */
[----:B------:R-:W-:-:S03]  /*05d0*/  IADD3 R29, PT, PT, R17, R16, RZ ;  /* 0x00000010111d7210 */ /* 0x000fc60007ffe0ff */
[-C--:B------:R-:W-:Y:S02]  /*05e0*/  IMAD R17, R17, R16.reuse, UR5 ;  /* 0x0000000511117e24 */ /* 0x080fe4000f8e0210 */
[--C-:B0-----:R-:W-:Y:S01]  /*05f0*/  IMAD.WIDE R12, R27, 0x4, R4.reuse ;  /* 0x000000041b0c7825 */ /* 0x101fe200078e0204 */
[----:B------:R-:W3:Y:S03]  /*0600*/  LDG.E R14, desc[UR12][R14.64] ;  /* 0x0000000c0e0e7981 */ /* 0x000ee6000c1e1900 */
[----:B------:R-:W-:Y:S02]  /*0610*/  IMAD R29, R29, R16, UR5 ;  /* 0x000000051d1d7e24 */ /* 0x000fe4000f8e0210 */
[--C-:B------:R-:W-:Y:S01]  /*0620*/  IMAD.WIDE R16, R17, 0x4, R4.reuse ;  /* 0x0000000411107825 */ /* 0x100fe200078e0204 */
[----:B------:R-:W3:Y:S03]  /*0630*/  LDG.E R13, desc[UR12][R12.64] ;  /* 0x0000000c0c0d7981 */ /* 0x000ee6000c1e1900 */
[----:B------:R-:W-:-:S02]  /*0640*/  IMAD.WIDE R4, R29, 0x4, R4 ;  /* 0x000000041d047825 */ /* 0x000fc400078e0204 */
[----:B------:R-:W3:Y:S04]  /*0650*/  LDG.E R17, desc[UR12][R16.64] ;  /* 0x0000000c10117981 */ /* 0x000ee8000c1e1900 */
[----:B------:R-:W3:Y:S01]  /*0660*/  LDG.E R4, desc[UR12][R4.64] ;  /* 0x0000000c04047981 */ /* 0x000ee2000c1e1900 */
[----:B--2---:R-:W-:Y:S01]  /*0670*/  FFMA R0, R21, R0, R24 ;  /* 0x0000000015007223 */ /* 0x004fe20000000018 */
[----:B------:R-:W-:-:S03]  /*0680*/  IADD3 R11, PT, PT, R11, 0x8, RZ ;  /* 0x000000080b0b7810 */ /* 0x000fc60007ffe0ff */
[----:B----4-:R-:W-:Y:S01]  /*0690*/  FFMA R0, R25, R18, R0 ;  /* 0x0000001219007223 */ /* 0x010fe20000000000 */
[----:B------:R-:W-:-:S03]  /*06a0*/  ISETP.NE.AND P0, PT, R11, UR7, PT ;  /* 0x000000070b007c0c */ /* 0x000fc6000bf05270 */
[----:B-----5:R-:W-:-:S04]  /*06b0*/  FFMA R0, R23, R20, R0 ;  /* 0x0000001417007223 */ /* 0x020fc80000000000 */
[----:B---3--:R-:W-:-:S04]  /*06c0*/  FFMA R19, R19, R14, R0 ;  /* 0x0000000e13137223 */ /* 0x008fc80000000000 */
[----:B------:R-:W-:-:S04]  /*06d0*/  FFMA R13, R22, R13, R19 ;  /* 0x0000000d160d7223 */ /* 0x000fc80000000013 */
[----:B------:R-:W-:-:S04]  /*06e0*/  FFMA R13, R26, R17, R13 ;  /* 0x000000111a0d7223 */ /* 0x000fc8000000000d */
[----:B------:R-:W-:Y:S01]  /*06f0*/  FFMA R14, R28, R4, R13 ;  /* 0x000000041c0e7223 */ /* 0x000fe2000000000d */
[----:B------:R-:W-:Y:S06]  /*0700*/  @P0 BRA `(.L_x_3) ;  /* 0xfffffffc00200947 */ /* 0x000fec000383ffff */
[----:B------:R-:W-:-:S07]  /*0710*/  MOV R11, UR7 ;  /* 0x00000007000b7c02 */ /* 0x000fce0008000f00 */
.L_x_2:
[----:B------:R-:W-:-:S09]  /*0720*/  UISETP.NE.AND UP1, UPT, UR18, URZ, UPT ;  /* 0x000000ff1200728c */ /* 0x000fd2000bf25270 */
[----:B------:R-:W-:Y:S05]  /*0730*/  BRA.U !UP1, `(.L_x_4) ;  /* 0x0000000509387547 */ /* 0x000fea000b800000 */
[----:B------:R-:W-:Y:S02]  /*0740*/  UIADD3 UR9, UPT, UPT, UR18, -0x1, URZ ;  /* 0xffffffff12097890 */ /* 0x000fe4000fffe0ff */
[----:B------:R-:W-:Y:S02]  /*0750*/  UISETP.NE.AND UP2, UPT, UR19, URZ, UPT ;  /* 0x000000ff1300728c */ /* 0x000fe4000bf45270 */
[----:B------:R-:W-:-:S09]  /*0760*/  UISETP.GE.U32.AND UP1, UPT, UR9, 0x3, UPT ;  /* 0x000000030900788c */ /* 0x000fd2000bf26070 */
[----:B------:R-:W-:Y:S05]  /*0770*/  BRA.U !UP1, `(.L_x_5) ;  /* 0x00000001098c7547 */ /* 0x000fea000b800000 */
[----:B------:R-:W0:Y:S01]  /*0780*/  LDC R0, c[0x0][0x3d0] ;  /* 0x0000f400ff007b82 */ /* 0x000e220000000800 */
[C---:B------:R-:W-:Y:S02]  /*0790*/  IADD3 R13, PT, PT, R11.reuse, UR10, RZ ;  /* 0x0000000a0b0d7c10 */ /* 0x040fe4000fffe0ff */
[----:B------:R-:W-:-:S05]  /*07a0*/  IADD3 R20, P0, PT, R11, UR10, RZ ;  /* 0x0000000a0b147c10 */ /* 0x000fca000ff1e0ff */
[----:B------:R-:W1:Y:S08]  /*07b0*/  LDC.64 R18, c[0x0][0x380] ;  /* 0x0000e000ff127b82 */ /* 0x000e700000000a00 */
[----:B------:R-:W2:Y:S08]  /*07c0*/  LDC.64 R4, c[0x0][0x388] ;  /* 0x0000e200ff047b82 */ /* 0x000eb00000000a00 */
[----:B------:R-:W3:Y:S01]  /*07d0*/  LDC.64 R2, c[0x0][0x380] ;  /* 0x0000e000ff027b82 */ /* 0x000ee20000000a00 */
[----:B0-----:R-:W-:-:S02]  /*07e0*/  IMAD R17, R11, R0, R6 ;  /* 0x000000000b117224 */ /* 0x001fc400078e0206 */
[----:B-1----:R-:W-:-:S03]  /*07f0*/  IMAD.WIDE.U32 R18, R13, 0x4, R18 ;  /* 0x000000040d127825 */ /* 0x002fc600078e0012 */
[CC--:B------:R-:W-:Y:S01]  /*0800*/  IADD3 R13, PT, PT, R17.reuse, R0.reuse, RZ ;  /* 0x00000000110d7210 */ /* 0x0c0fe20007ffe0ff */
[----:B------:R-:W-:-:S03]  /*0810*/  IMAD R17, R17, R0, UR5 ;  /* 0x0000000511117e24 */ /* 0x000fc6000f8e0200 */
[CC--:B------:R-:W-:Y:S01]  /*0820*/  IADD3 R23, PT, PT, R13.reuse, R0.reuse, RZ ;  /* 0x000000000d177210 */ /* 0x0c0fe20007ffe0ff */
[-C--:B------:R-:W-:Y:S01]  /*0830*/  IMAD R21, R13, R0.reuse, UR5 ;  /* 0x000000050d157e24 */ /* 0x080fe2000f8e0200 */
[----:B------:R-:W-:Y:S01]  /*0840*/  IADD3.X R22, PT, PT, RZ, RZ, RZ, P0, !PT ;  /* 0x000000ffff167210 */ /* 0x000fe200007fe4ff */
[--C-:B--2---:R-:W-:Y:S01]  /*0850*/  IMAD.WIDE R16, R17, 0x4, R4.reuse ;  /* 0x0000000411107825 */ /* 0x104fe200078e0204 */
[----:B------:R0:W2:Y:S03]  /*0860*/  LDG.E R15, desc[UR12][R18.64] ;  /* 0x0000000c120f7981 */ /* 0x0000a6000c1e1900 */
[----:B------:R-:W-:Y:S01]  /*0870*/  IMAD.WIDE R12, R21, 0x4, R4 ;  /* 0x00000004150c7825 */ /* 0x000fe200078e0204 */
[C---:B------:R-:W-:Y:S01]  /*0880*/  IADD3 R21, PT, PT, R23.reuse, R0, RZ ;  /* 0x0000000017157210 */ /* 0x040fe20007ffe0ff */
[----:B------:R-:W2:Y:S01]  /*0890*/  LDG.E R16, desc[UR12][R16.64] ;  /* 0x0000000c10107981 */ /* 0x000ea2000c1e1900 */
[----:B---3--:R-:W-:Y:S01]  /*08a0*/  LEA R2, P0, R20, R2, 0x2 ;  /* 0x0000000214027211 */ /* 0x008fe200078010ff */
[----:B------:R-:W-:-:S02]  /*08b0*/  IMAD R23, R23, R0, UR5 ;  /* 0x0000000517177e24 */ /* 0x000fc4000f8e0200 */
[----:B------:R-:W3:Y:S01]  /*08c0*/  LDG.E R12, desc[UR12][R12.64] ;  /* 0x0000000c0c0c7981 */ /* 0x000ee2000c1e1900 */
[----:B------:R-:W-:Y:S01]  /*08d0*/  LEA.HI.X R3, R20, R3, R22, 0x2, P0 ;  /* 0x0000000314037211 */ /* 0x000fe200000f1416 */
[----:B------:R-:W-:Y:S02]  /*08e0*/  IMAD R21, R21, R0, UR5 ;  /* 0x0000000515157e24 */ /* 0x000fe4000f8e0200 */
[--C-:B0-----:R-:W-:Y:S02]  /*08f0*/  IMAD.WIDE R18, R23, 0x4, R4.reuse ;  /* 0x0000000417127825 */ /* 0x101fe400078e0204 */
[----:B------:R-:W3:Y:S02]  /*0900*/  LDG.E R0, desc[UR12][R2.64+0x4] ;  /* 0x0000040c02007981 */ /* 0x000ee4000c1e1900 */
[----:B------:R-:W-:Y:S02]  /*0910*/  IMAD.WIDE R4, R21, 0x4, R4 ;  /* 0x0000000415047825 */ /* 0x000fe400078e0204 */
[----:B------:R-:W4:Y:S04]  /*0920*/  LDG.E R18, desc[UR12][R18.64] ;  /* 0x0000000c12127981 */ /* 0x000f28000c1e1900 */
[----:B------:R-:W4:Y:S04]  /*0930*/  LDG.E R21, desc[UR12][R2.64+0x8] ;  /* 0x0000080c02157981 */ /* 0x000f28000c1e1900 */
[----:B------:R-:W5:Y:S04]  /*0940*/  LDG.E R4, desc[UR12][R4.64] ;  /* 0x0000000c04047981 */ /* 0x000f68000c1e1900 */
[----:B------:R-:W5:Y:S01]  /*0950*/  LDG.E R23, desc[UR12][R2.64+0xc] ;  /* 0x00000c0c02177981 */ /* 0x000f62000c1e1900 */
[----:B------:R-:W-:Y:S01]  /*0960*/  IADD3 R11, PT, PT, R11, 0x4, RZ ;  /* 0x000000040b0b7810 */ /* 0x000fe20007ffe0ff */
[----:B--2---:R-:W-:-:S04]  /*0970*/  FFMA R15, R15, R16, R14 ;  /* 0x000000100f0f7223 */ /* 0x004fc8000000000e */
[----:B---3--:R-:W-:-:S04]  /*0980*/  FFMA R0, R0, R12, R15 ;  /* 0x0000000c00007223 */ /* 0x008fc8000000000f */
[----:B----4-:R-:W-:-:S04]  /*0990*/  FFMA R0, R21, R18, R0 ;  /* 0x0000001215007223 */ /* 0x010fc80000000000 */
[----:B-----5:R-:W-:-:S07]  /*09a0*/  FFMA R14, R23, R4, R0 ;  /* 0x00000004170e7223 */ /* 0x020fce0000000000 */
.L_x_5:
[----:B------:R-:W-:Y:S05]  /*09b0*/  BRA.U !UP2, `(.L_x_4) ;  /* 0x000000010a987547 */ /* 0x000fea000b800000 */
[----:B------:R-:W-:Y:S02]  /*09c0*/  UISETP.NE.AND UP1, UPT, UR19, 0x1, UPT ;  /* 0x000000011300788c */ /* 0x000fe4000bf25270 */
[----:B------:R-:W-:-:S07]  /*09d0*/  ULOP3.LUT UP2, URZ, UR11, 0x1, URZ, 0xc0, !UPT ;  /* 0x000000010bff7892 */ /* 0x000fce000f84c0ff */
[----:B------:R-:W-:Y:S05]  /*09e0*/  BRA.U !UP1, `(.L_x_6) ;  /* 0x00000001095c7547 */ /* 0x000fea000b800000 */
[----:B------:R-:W0:Y:S01]  /*09f0*/  LDC R0, c[0x0][0x3d0] ;  /* 0x0000f400ff007b82 */ /* 0x000e220000000800 */
[C---:B------:R-:W-:Y:S02]  /*0a00*/  IADD3 R15, PT, PT, R11.reuse, UR10, RZ ;  /* 0x0000000a0b0f7c10 */ /* 0x040fe4000fffe0ff */
[----:B------:R-:W-:-:S05]  /*0a10*/  IADD3 R18, P0, PT, R11, UR10, RZ ;  /* 0x0000000a0b127c10 */ /* 0x000fca000ff1e0ff */
[----:B------:R-:W1:Y:S08]  /*0a20*/  LDC.64 R12, c[0x0][0x380] ;  /* 0x0000e000ff0c7b82 */ /* 0x000e700000000a00 */
[----:B------:R-:W2:Y:S08]  /*0a30*/  LDC.64 R4, c[0x0][0x380] ;  /* 0x0000e000ff047b82 */ /* 0x000eb00000000a00 */
[----:B------:R-:W3:Y:S01]  /*0a40*/  LDC.64 R2, c[0x0][0x388] ;  /* 0x0000e200ff027b82 */ /* 0x000ee20000000a00 */
[----:B0-----:R-:W-:-:S05]  /*0a50*/  IMAD R17, R11, R0, R6 ;  /* 0x000000000b117224 */ /* 0x001fca00078e0206 */
[CC--:B------:R-:W-:Y:S01]  /*0a60*/  IADD3 R19, PT, PT, R17.reuse, R0.reuse, RZ ;  /* 0x0000000011137210 */ /* 0x0c0fe20007ffe0ff */
[----:B------:R-:W-:Y:S02]  /*0a70*/  IMAD R17, R17, R0, UR5 ;  /* 0x0000000511117e24 */ /* 0x000fe4000f8e0200 */
[----:B-1----:R-:W-:Y:S01]  /*0a80*/  IMAD.WIDE.U32 R12, R15, 0x4, R12 ;  /* 0x000000040f0c7825 */ /* 0x002fe200078e000c */
[----:B------:R-:W-:-:S03]  /*0a90*/  IADD3.X R15, PT, PT, RZ, RZ, RZ, P0, !PT ;  /* 0x000000ffff0f7210 */ /* 0x000fc600007fe4ff */
[----:B------:R-:W-:Y:S02]  /*0aa0*/  IMAD R19, R19, R0, UR5 ;  /* 0x0000000513137e24 */ /* 0x000fe4000f8e0200 */
[----:B------:R-:W4:Y:S01]  /*0ab0*/  LDG.E R13, desc[UR12][R12.64] ;  /* 0x0000000c0c0d7981 */ /* 0x000f22000c1e1900 */
[----:B--2---:R-:W-:-:S04]  /*0ac0*/  LEA R4, P0, R18, R4, 0x2 ;  /* 0x0000000412047211 */ /* 0x004fc800078010ff */
[----:B------:R-:W-:Y:S01]  /*0ad0*/  LEA.HI.X R5, R18, R5, R15, 0x2, P0 ;  /* 0x0000000512057211 */ /* 0x000fe200000f140f */
[----:B---3--:R-:W-:-:S05]  /*0ae0*/  IMAD.WIDE R16, R17, 0x4, R2 ;  /* 0x0000000411107825 */ /* 0x008fca00078e0202 */
[----:B------:R-:W2:Y:S01]  /*0af0*/  LDG.E R5, desc[UR12][R4.64+0x4] ;  /* 0x0000040c04057981 */ /* 0x000ea2000c1e1900 */
[----:B------:R-:W-:-:S03]  /*0b00*/  IMAD.WIDE R2, R19, 0x4, R2 ;  /* 0x0000000413027825 */ /* 0x000fc600078e0202 */
[----:B------:R-:W4:Y:S04]  /*0b10*/  LDG.E R16, desc[UR12][R16.64] ;  /* 0x0000000c10107981 */ /* 0x000f28000c1e1900 */
[----:B------:R-:W2:Y:S01]  /*0b20*/  LDG.E R2, desc[UR12][R2.64] ;  /* 0x0000000c02027981 */ /* 0x000ea2000c1e1900 */
[----:B------:R-:W-:Y:S01]  /*0b30*/  IADD3 R11, PT, PT, R11, 0x2, RZ ;  /* 0x000000020b0b7810 */ /* 0x000fe20007ffe0ff */
[----:B----4-:R-:W-:-:S04]  /*0b40*/  FFMA R14, R13, R16, R14 ;  /* 0x000000100d0e7223 */ /* 0x010fc8000000000e */
[----:B--2---:R-:W-:-:S07]  /*0b50*/  FFMA R14, R5, R2, R14 ;  /* 0x00000002050e7223 */ /* 0x004fce000000000e */
.L_x_6:
[----:B------:R-:W-:Y:S05]  /*0b60*/  BRA.U !UP2, `(.L_x_4) ;  /* 0x000000010a2c7547 */ /* 0x000fea000b800000 */
[----:B------:R-:W0:Y:S08]  /*0b70*/  LDC R13, c[0x0][0x3d0] ;  /* 0x0000f400ff0d7b82 */ /* 0x000e300000000800 */
[----:B------:R-:W1:Y:S08]  /*0b80*/  LDC.64 R2, c[0x0][0x380] ;  /* 0x0000e000ff027b82 */ /* 0x000e700000000a00 */
[----:B------:R-:W2:Y:S01]  /*0b90*/  LDC.64 R4, c[0x0][0x388] ;  /* 0x0000e200ff047b82 */ /* 0x000ea20000000a00 */
[C---:B0-----:R-:W-:Y:S01]  /*0ba0*/  IMAD R0, R11.reuse, R13, R6 ;  /* 0x0000000d0b007224 */ /* 0x041fe200078e0206 */
[----:B------:R-:W-:-:S03]  /*0bb0*/  IADD3 R11, PT, PT, R11, UR10, RZ ;  /* 0x0000000a0b0b7c10 */ /* 0x000fc6000fffe0ff */
[----:B------:R-:W-:Y:S02]  /*0bc0*/  IMAD R13, R0, R13, UR5 ;  /* 0x00000005000d7e24 */ /* 0x000fe4000f8e020d */
[----:B-1----:R-:W-:-:S06]  /*0bd0*/  IMAD.WIDE.U32 R2, R11, 0x4, R2 ;  /* 0x000000040b027825 */ /* 0x002fcc00078e0002 */
[----:B------:R-:W3:Y:S01]  /*0be0*/  LDG.E R3, desc[UR12][R2.64] ;  /* 0x0000000c02037981 */ /* 0x000ee2000c1e1900 */
[----:B--2---:R-:W-:-:S06]  /*0bf0*/  IMAD.WIDE R4, R13, 0x4, R4 ;  /* 0x000000040d047825 */ /* 0x004fcc00078e0204 */
[----:B------:R-:W3:Y:S02]  /*0c00*/  LDG.E R4, desc[UR12][R4.64] ;  /* 0x0000000c04047981 */ /* 0x000ee4000c1e1900 */
[----:B---3--:R-:W-:-:S07]  /*0c10*/  FFMA R14, R3, R4, R14 ;  /* 0x00000004030e7223 */ /* 0x008fce000000000e */
.L_x_4:
[----:B------:R-:W0:Y:S01]  /*0c20*/  LDC.64 R2, c[0x0][0x390] ;  /* 0x0000e400ff027b82 */ /* 0x000e220000000a00 */
[----:B------:R-:W-:-:S07]  /*0c30*/  IADD3 R11, PT, PT, R7, UR5, RZ ;  /* 0x00000005070b7c10 */ /* 0x000fce000fffe0ff */
[----:B------:R-:W1:Y:S01]  /*0c40*/  LDC.64 R4, c[0x0][0x3a0] ;  /* 0x0000e800ff047b82 */ /* 0x000e620000000a00 */
[----:B0-----:R-:W-:-:S06]  /*0c50*/  IMAD.WIDE.U32 R2, R11, 0x4, R2 ;  /* 0x000000040b027825 */ /* 0x001fcc00078e0002 */
[----:B------:R-:W2:Y:S01]  /*0c60*/  LDG.E R2, desc[UR12][R2.64] ;  /* 0x0000000c02027981 */ /* 0x000ea2000c1e1900 */
[----:B-1----:R-:W-:-:S06]  /*0c70*/  IMAD.WIDE.U32 R4, R11, 0x4, R4 ;  /* 0x000000040b047825 */ /* 0x002fcc00078e0004 */
[----:B------:R-:W2:Y:S01]  /*0c80*/  LDG.E R5, desc[UR12][R4.64] ;  /* 0x0000000c04057981 */ /* 0x000ea2000c1e1900 */
[----:B------:R-:W0:Y:S01]  /*0c90*/  S2UR UR11, SR_CgaCtaId ;  /* 0x00000000000b79c3 */ /* 0x000e220000008800 */
[----:B------:R-:W-:Y:S02]  /*0ca0*/  UMOV UR9, 0x400 ;  /* 0x0000040000097882 */ /* 0x000fe40000000000 */
[----:B0-----:R-:W-:-:S04]  /*0cb0*/  ULEA UR9, UR11, UR9, 0x18 ;  /* 0x000000090b097291 */ /* 0x001fc8000f8ec0ff */
[----:B------:R-:W-:-:S09]  /*0cc0*/  ULEA UR9, UR5, UR9, 0x2 ;  /* 0x0000000905097291 */ /* 0x000fd2000f8e10ff */
[----:B------:R-:W0:Y:S02]  /*0cd0*/  LDS R0, [UR9] ;  /* 0x00000009ff007984 */ /* 0x000e240008000800 */
[----:B------:R-:W2:Y:S01]  /*0ce0*/  LDCU UR9, c[0x0][0x398] ;  /* 0x00007300ff0977ac */ /* 0x000ea20008000800 */
[----:B------:R-:W-:Y:S01]  /*0cf0*/  BSSY.RECONVERGENT B1, `(.L_x_7) ;  /* 0x0000008000017945 */ /* 0x000fe20003800200 */
[----:B--2---:R-:W-:-:S04]  /*0d00*/  FFMA R11, R5, UR9, R2 ;  /* 0x00000009050b7c23 */ /* 0x004fc80008000002 */
[----:B------:R-:W-:-:S04]  /*0d10*/  FADD R11, R11, R14 ;  /* 0x0000000e0b0b7221 */ /* 0x000fc80000000000 */
[----:B0-----:R-:W-:-:S07]  /*0d20*/  FMUL R11, R11, R0 ;  /* 0x000000000b0b7220 */ /* 0x001fce0000400000 */
.L_x_8:
[----:B------:R-:W0:Y:S02]  /*0d30*/  LDS R2, [R10] ;  /* 0x000000000a027984 */ /* 0x000e240000000800 */
[----:B0-----:R-:W-:-:S05]  /*0d40*/  FADD R3, R11, R2 ;  /* 0x000000020b037221 */ /* 0x001fca0000000000 */
[----:B------:R-:W0:Y:S02]  /*0d50*/  ATOMS.CAST.SPIN P0, [R10], R2, R3 ;  /* 0x000000020a00758d */ /* 0x000e240001800003 */
[----:B0-----:R-:W-:Y:S05]  /*0d60*/  @!P0 BRA `(.L_x_8) ;  /* 0xfffffffc00f08947 */ /* 0x001fea000383ffff */
[----:B------:R-:W-:Y:S05]  /*0d70*/  BSYNC.RECONVERGENT B1 ;  /* 0x0000000000017941 */ /* 0x000fea0003800200 */
.L_x_7:
[----:B------:R-:W0:Y:S01]  /*0d80*/  LDCU UR9, c[0x0][0x3d0] ;  /* 0x00007a00ff0977ac */ /* 0x000e220008000800 */
[----:B------:R-:W-:-:S04]  /*0d90*/  UIADD3 UR5, UPT, UPT, UR5, 0x1, URZ ;  /* 0x0000000105057890 */ /* 0x000fc8000fffe0ff */
[----:B0-----:R-:W-:-:S09]  /*0da0*/  UISETP.NE.AND UP1, UPT, UR5, UR9, UPT ;  /* 0x000000090500728c */ /* 0x001fd2000bf25270 */
[----:B------:R-:W-:Y:S05]  /*0db0*/  BRA.U !UP1, `(.L_x_9) ;  /* 0x0000001109307547 */ /* 0x000fea000b800000 */
[----:B------:R-:W-:Y:S05]  /*0dc0*/  BRA `(.L_x_10) ;  /* 0xfffffff400547947 */ /* 0x000fea000383ffff */
.L_x_1:
[----:B------:R-:W-:Y:S01]  /*0dd0*/  UISETP.GE.U32.AND UP1, UPT, UR14, 0x7, UPT ;  /* 0x000000070e00788c */ /* 0x000fe2000bf26070 */
[----:B------:R-:W-:-:S08]  /*0de0*/  UMOV UR5, URZ ;  /* 0x000000ff00057c82 */ /* 0x000fd00008000000 */
[----:B------:R-:W-:Y:S05]  /*0df0*/  BRA.U !UP1, `(.L_x_11) ;  /* 0x0000000509d87547 */ /* 0x000fea000b800000 */
[----:B------:R-:W0:Y:S01]  /*0e00*/  LDCU.64 UR10, c[0x0][0x3a0] ;  /* 0x00007400ff0a77ac */ /* 0x000e220008000a00 */
[----:B------:R-:W1:Y:S01]  /*0e10*/  S2UR UR9, SR_CgaCtaId ;  /* 0x00000000000979c3 */ /* 0x000e620000008800 */
[----:B------:R-:W-:Y:S01]  /*0e20*/  MOV R4, R8 ;  /* 0x0000000800047202 */ /* 0x000fe20000000f00 */
[----:B------:R-:W-:Y:S01]  /*0e30*/  UMOV UR5, 0x400 ;  /* 0x0000040000057882 */ /* 0x000fe20000000000 */
[----:B------:R-:W-:Y:S02]  /*0e40*/  MOV R5, R9 ;  /* 0x0000000900057202 */ /* 0x000fe40000000f00 */
[----:B0-----:R-:W-:-:S04]  /*0e50*/  LEA R2, P0, R7, UR10, 0x2 ;  /* 0x0000000a07027c11 */ /* 0x001fc8000f8010ff */
[----:B------:R-:W-:Y:S02]  /*0e60*/  IADD3 R2, P1, PT, R2, 0x10, RZ ;  /* 0x0000001002027810 */ /* 0x000fe40007f3e0ff */
[----:B------:R-:W-:Y:S01]  /*0e70*/  LEA.HI.X R3, R7, UR11, RZ, 0x2, P0 ;  /* 0x0000000b07037c11 */ /* 0x000fe200080f14ff */
[----:B-1----:R-:W-:Y:S02]  /*0e80*/  ULEA UR5, UR9, UR5, 0x18 ;  /* 0x0000000509057291 */ /* 0x002fe4000f8ec0ff */
[----:B------:R-:W-:Y:S01]  /*0e90*/  UIADD3 UR9, UPT, UPT, -UR6, URZ, URZ ;  /* 0x000000ff06097290 */ /* 0x000fe2000fffe1ff */
[----:B------:R-:W-:Y:S01]  /*0ea0*/  IADD3.X R3, PT, PT, RZ, R3, RZ, P1, !PT ;  /* 0x00000003ff037210 */ /* 0x000fe20000ffe4ff */
[----:B------:R-:W-:-:S12]  /*0eb0*/  UIADD3 UR5, UPT, UPT, UR5, 0x10, URZ ;  /* 0x0000001005057890 */ /* 0x000fd8000fffe0ff */
.L_x_28:
[----:B------:R-:W2:Y:S01]  /*0ec0*/  LDG.E R0, desc[UR12][R4.64+-0x10] ;  /* 0xfffff00c04007981 */ /* 0x000ea2000c1e1900 */
[----:B------:R-:W2:Y:S03]  /*0ed0*/  LDCU UR10, c[0x0][0x398] ;  /* 0x00007300ff0a77ac */ /* 0x000ea60008000800 */
[----:B------:R-:W2:Y:S01]  /*0ee0*/  LDG.E R11, desc[UR12][R2.64+-0x10] ;  /* 0xfffff00c020b7981 */ /* 0x000ea2000c1e1900 */
[----:B------:R-:W-:Y:S03]  /*0ef0*/  BSSY.RECONVERGENT B1, `(.L_x_12) ;  /* 0x0000009000017945 */ /* 0x000fe60003800200 */
[----:B------:R-:W0:Y:S01]  /*0f00*/  LDS R13, [UR5+-0x10] ;  /* 0xfffff005ff0d7984 */ /* 0x000e220008000800 */
[----:B--2---:R-:W-:-:S04]  /*0f10*/  FFMA R0, R11, UR10, R0 ;  /* 0x0000000a0b007c23 */ /* 0x004fc80008000000 */
[----:B------:R-:W-:-:S04]  /*0f20*/  FADD R0, RZ, R0 ;  /* 0x00000000ff007221 */ /* 0x000fc80000000000 */
[----:B0-----:R-:W-:-:S07]  /*0f30*/  FMUL R11, R0, R13 ;  /* 0x0000000d000b7220 */ /* 0x001fce0000400000 */
.L_x_13:
[----:B------:R-:W0:Y:S02]  /*0f40*/  LDS R12, [R10] ;  /* 0x000000000a0c7984 */ /* 0x000e240000000800 */
[----:B0-----:R-:W-:-:S05]  /*0f50*/  FADD R13, R11, R12 ;  /* 0x0000000c0b0d7221 */ /* 0x001fca0000000000 */
[----:B------:R-:W0:Y:S02]  /*0f60*/  ATOMS.CAST.SPIN P0, [R10], R12, R13 ;  /* 0x0000000c0a00758d */ /* 0x000e24000180000d */
[----:B0-----:R-:W-:Y:S05]  /*0f70*/  @!P0 BRA `(.L_x_13) ;  /* 0xfffffffc00f08947 */ /* 0x001fea000383ffff */
[----:B------:R-:W-:Y:S05]  /*0f80*/  BSYNC.RECONVERGENT B1 ;  /* 0x0000000000017941 */ /* 0x000fea0003800200 */
.L_x_12:
[----:B------:R-:W2:Y:S04]  /*0f90*/  LDG.E R0, desc[UR12][R4.64+-0xc] ;  /* 0xfffff40c04007981 */ /* 0x000ea8000c1e1900 */
[----:B------:R-:W2:Y:S01]  /*0fa0*/  LDG.E R11, desc[UR12][R2.64+-0xc] ;  /* 0xfffff40c020b7981 */ /* 0x000ea2000c1e1900 */
[----:B------:R-:W-:Y:S03]  /*0fb0*/  BSSY.RECONVERGENT B1, `(.L_x_14) ;  /* 0x0000009000017945 */ /* 0x000fe60003800200 */
[----:B------:R-:W0:Y:S01]  /*0fc0*/  LDS R13, [UR5+-0xc] ;  /* 0xfffff405ff0d7984 */ /* 0x000e220008000800 */
[----:B--2---:R-:W-:-:S04]  /*0fd0*/  FFMA R0, R11, UR10, R0 ;  /* 0x0000000a0b007c23 */ /* 0x004fc80008000000 */
[----:B------:R-:W-:-:S04]  /*0fe0*/  FADD R0, RZ, R0 ;  /* 0x00000000ff007221 */ /* 0x000fc80000000000 */
[----:B0-----:R-:W-:-:S07]  /*0ff0*/  FMUL R11, R0, R13 ;  /* 0x0000000d000b7220 */ /* 0x001fce0000400000 */
.L_x_15:
[----:B------:R-:W0:Y:S02]  /*1000*/  LDS R12, [R10] ;  /* 0x000000000a0c7984 */ /* 0x000e240000000800 */
[----:B0-----:R-:W-:-:S05]  /*1010*/  FADD R13, R11, R12 ;  /* 0x0000000c0b0d7221 */ /* 0x001fca0000000000 */
[----:B------:R-:W0:Y:S02]  /*1020*/  ATOMS.CAST.SPIN P0, [R10], R12, R13 ;  /* 0x0000000c0a00758d */ /* 0x000e24000180000d */
[----:B0-----:R-:W-:Y:S05]  /*1030*/  @!P0 BRA `(.L_x_15) ;  /* 0xfffffffc00f08947 */ /* 0x001fea000383ffff */
[----:B------:R-:W-:Y:S05]  /*1040*/  BSYNC.RECONVERGENT B1 ;  /* 0x0000000000017941 */ /* 0x000fea0003800200 */
.L_x_14:
[----:B------:R-:W2:Y:S04]  /*1050*/  LDG.E R0, desc[UR12][R4.64+-0x8] ;  /* 0xfffff80c04007981 */ /* 0x000ea8000c1e1900 */
[----:B------:R-:W2:Y:S01]  /*1060*/  LDG.E R11, desc[UR12][R2.64+-0x8] ;  /* 0xfffff80c020b7981 */ /* 0x000ea2000c1e1900 */
[----:B------:R-:W-:Y:S03]  /*1070*/  BSSY.RECONVERGENT B1, `(.L_x_16) ;  /* 0x0000009000017945 */ /* 0x000fe60003800200 */
[----:B------:R-:W0:Y:S01]  /*1080*/  LDS R13, [UR5+-0x8] ;  /* 0xfffff805ff0d7984 */ /* 0x000e220008000800 */
[----:B--2---:R-:W-:-:S04]  /*1090*/  FFMA R0, R11, UR10, R0 ;  /* 0x0000000a0b007c23 */ /* 0x004fc80008000000 */
[----:B------:R-:W-:-:S04]  /*10a0*/  FADD R0, RZ, R0 ;  /* 0x00000000ff007221 */ /* 0x000fc80000000000 */
[----:B0-----:R-:W-:-:S07]  /*10b0*/  FMUL R11, R0, R13 ;  /* 0x0000000d000b7220 */ /* 0x001fce0000400000 */
.L_x_17:
[----:B------:R-:W0:Y:S02]  /*10c0*/  LDS R12, [R10] ;  /* 0x000000000a0c7984 */ /* 0x000e240000000800 */
[----:B0-----:R-:W-:-:S05]  /*10d0*/  FADD R13, R11, R12 ;  /* 0x0000000c0b0d7221 */ /* 0x001fca0000000000 */
[----:B------:R-:W0:Y:S02]  /*10e0*/  ATOMS.CAST.SPIN P0, [R10], R12, R13 ;  /* 0x0000000c0a00758d */ /* 0x000e24000180000d */
[----:B0-----:R-:W-:Y:S05]  /*10f0*/  @!P0 BRA `(.L_x_17) ;  /* 0xfffffffc00f08947 */ /* 0x001fea000383ffff */
[----:B------:R-:W-:Y:S05]  /*1100*/  BSYNC.RECONVERGENT B1 ;  /* 0x0000000000017941 */ /* 0x000fea0003800200 */
.L_x_16:
[----:B------:R-:W2:Y:S04]  /*1110*/  LDG.E R0, desc[UR12][R4.64+-0x4] ;  /* 0xfffffc0c04007981 */ /* 0x000ea8000c1e1900 */
[----:B------:R-:W2:Y:S01]  /*1120*/  LDG.E R11, desc[UR12][R2.64+-0x4] ;  /* 0xfffffc0c020b7981 */ /* 0x000ea2000c1e1900 */
[----:B------:R-:W-:Y:S03]  /*1130*/  BSSY.RECONVERGENT B1, `(.L_x_18) ;  /* 0x0000009000017945 */ /* 0x000fe60003800200 */
[----:B------:R-:W0:Y:S01]  /*1140*/  LDS R13, [UR5+-0x4] ;  /* 0xfffffc05ff0d7984 */ /* 0x000e220008000800 */
[----:B--2---:R-:W-:-:S04]  /*1150*/  FFMA R0, R11, UR10, R0 ;  /* 0x0000000a0b007c23 */ /* 0x004fc80008000000 */
[----:B------:R-:W-:-:S04]  /*1160*/  FADD R0, RZ, R0 ;  /* 0x00000000ff007221 */ /* 0x000fc80000000000 */
[----:B0-----:R-:W-:-:S07]  /*1170*/  FMUL R11, R0, R13 ;  /* 0x0000000d000b7220 */ /* 0x001fce0000400000 */
.L_x_19:
[----:B------:R-:W0:Y:S02]  /*1180*/  LDS R12, [R10] ;  /* 0x000000000a0c7984 */ /* 0x000e240000000800 */
[----:B0-----:R-:W-:-:S05]  /*1190*/  FADD R13, R11, R12 ;  /* 0x0000000c0b0d7221 */ /* 0x001fca0000000000 */
[----:B------:R-:W0:Y:S02]  /*11a0*/  ATOMS.CAST.SPIN P0, [R10], R12, R13 ;  /* 0x0000000c0a00758d */ /* 0x000e24000180000d */
[----:B0-----:R-:W-:Y:S05]  /*11b0*/  @!P0 BRA `(.L_x_19) ;  /* 0xfffffffc00f08947 */ /* 0x001fea000383ffff */
[----:B------:R-:W-:Y:S05]  /*11c0*/  BSYNC.RECONVERGENT B1 ;  /* 0x0000000000017941 */ /* 0x000fea0003800200 */
.L_x_18:
[----:B------:R-:W2:Y:S04]  /*11d0*/  LDG.E R0, desc[UR12][R4.64] ;  /* 0x0000000c04007981 */ /* 0x000ea8000c1e1900 */
[----:B------:R-:W2:Y:S01]  /*11e0*/  LDG.E R11, desc[UR12][R2.64] ;  /* 0x0000000c020b7981 */ /* 0x000ea2000c1e1900 */
[----:B------:R-:W-:Y:S03]  /*11f0*/  BSSY.RECONVERGENT B1, `(.L_x_20) ;  /* 0x0000009000017945 */ /* 0x000fe60003800200 */
[----:B------:R-:W0:Y:S01]  /*1200*/  LDS R13, [UR5] ;  /* 0x00000005ff0d7984 */ /* 0x000e220008000800 */
[----:B--2---:R-:W-:-:S04]  /*1210*/  FFMA R0, R11, UR10, R0 ;  /* 0x0000000a0b007c23 */ /* 0x004fc80008000000 */
[----:B------:R-:W-:-:S04]  /*1220*/  FADD R0, RZ, R0 ;  /* 0x00000000ff007221 */ /* 0x000fc80000000000 */
[----:B0-----:R-:W-:-:S07]  /*1230*/  FMUL R11, R0, R13 ;  /* 0x0000000d000b7220 */ /* 0x001fce0000400000 */
.L_x_21:
[----:B------:R-:W0:Y:S02]  /*1240*/  LDS R12, [R10] ;  /* 0x000000000a0c7984 */ /* 0x000e240000000800 */
[----:B0-----:R-:W-:-:S05]  /*1250*/  FADD R13, R11, R12 ;  /* 0x0000000c0b0d7221 */ /* 0x001fca0000000000 */
[----:B------:R-:W0:Y:S02]  /*1260*/  ATOMS.CAST.SPIN P0, [R10], R12, R13 ;  /* 0x0000000c0a00758d */ /* 0x000e24000180000d */
[----:B0-----:R-:W-:Y:S05]  /*1270*/  @!P0 BRA `(.L_x_21) ;  /* 0xfffffffc00f08947 */ /* 0x001fea000383ffff */
[----:B------:R-:W-:Y:S05]  /*1280*/  BSYNC.RECONVERGENT B1 ;  /* 0x0000000000017941 */ /* 0x000fea0003800200 */
.L_x_20:
[----:B------:R-:W2:Y:S04]  /*1290*/  LDG.E R0, desc[UR12][R4.64+0x4] ;  /* 0x0000040c04007981 */ /* 0x000ea8000c1e1900 */
[----:B------:R-:W2:Y:S01]  /*12a0*/  LDG.E R11, desc[UR12][R2.64+0x4] ;  /* 0x0000040c020b7981 */ /* 0x000ea2000c1e1900 */
[----:B------:R-:W-:Y:S03]  /*12b0*/  BSSY.RECONVERGENT B1, `(.L_x_22) ;  /* 0x0000009000017945 */ /* 0x000fe60003800200 */
[----:B------:R-:W0:Y:S01]  /*12c0*/  LDS R13, [UR5+0x4] ;  /* 0x00000405ff0d7984 */ /* 0x000e220008000800 */
[----:B--2---:R-:W-:-:S04]  /*12d0*/  FFMA R0, R11, UR10, R0 ;  /* 0x0000000a0b007c23 */ /* 0x004fc80008000000 */
[----:B------:R-:W-:-:S04]  /*12e0*/  FADD R0, RZ, R0 ;  /* 0x00000000ff007221 */ /* 0x000fc80000000000 */
[----:B0-----:R-:W-:-:S07]  /*12f0*/  FMUL R11, R0, R13 ;  /* 0x0000000d000b7220 */ /* 0x001fce0000400000 */
.L_x_23:
[----:B------:R-:W0:Y:S02]  /*1300*/  LDS R12, [R10] ;  /* 0x000000000a0c7984 */ /* 0x000e240000000800 */
[----:B0-----:R-:W-:-:S05]  /*1310*/  FADD R13, R11, R12 ;  /* 0x0000000c0b0d7221 */ /* 0x001fca0000000000 */
[----:B------:R-:W0:Y:S02]  /*1320*/  ATOMS.CAST.SPIN P0, [R10], R12, R13 ;  /* 0x0000000c0a00758d */ /* 0x000e24000180000d */
[----:B0-----:R-:W-:Y:S05]  /*1330*/  @!P0 BRA `(.L_x_23) ;  /* 0xfffffffc00f08947 */ /* 0x001fea000383ffff */
[----:B------:R-:W-:Y:S05]  /*1340*/  BSYNC.RECONVERGENT B1 ;  /* 0x0000000000017941 */ /* 0x000fea0003800200 */
.L_x_22:
[----:B------:R-:W2:Y:S04]  /*1350*/  LDG.E R0, desc[UR12][R4.64+0x8] ;  /* 0x0000080c04007981 */ /* 0x000ea8000c1e1900 */
[----:B------:R-:W2:Y:S01]  /*1360*/  LDG.E R11, desc[UR12][R2.64+0x8] ;  /* 0x0000080c020b7981 */ /* 0x000ea2000c1e1900 */
[----:B------:R-:W-:Y:S03]  /*1370*/  BSSY.RECONVERGENT B1, `(.L_x_24) ;  /* 0x0000009000017945 */ /* 0x000fe60003800200 */
[----:B------:R-:W0:Y:S01]  /*1380*/  LDS R13, [UR5+0x8] ;  /* 0x00000805ff0d7984 */ /* 0x000e220008000800 */
[----:B--2---:R-:W-:-:S04]  /*1390*/  FFMA R0, R11, UR10, R0 ;  /* 0x0000000a0b007c23 */ /* 0x004fc80008000000 */
[----:B------:R-:W-:-:S04]  /*13a0*/  FADD R0, RZ, R0 ;  /* 0x00000000ff007221 */ /* 0x000fc80000000000 */
[----:B0-----:R-:W-:-:S07]  /*13b0*/  FMUL R11, R0, R13 ;  /* 0x0000000d000b7220 */ /* 0x001fce0000400000 */
.L_x_25:
[----:B------:R-:W0:Y:S02]  /*13c0*/  LDS R12, [R10] ;  /* 0x000000000a0c7984 */ /* 0x000e240000000800 */
[----:B0-----:R-:W-:-:S05]  /*13d0*/  FADD R13, R11, R12 ;  /* 0x0000000c0b0d7221 */ /* 0x001fca0000000000 */
[----:B------:R-:W0:Y:S02]  /*13e0*/  ATOMS.CAST.SPIN P0, [R10], R12, R13 ;  /* 0x0000000c0a00758d */ /* 0x000e24000180000d */
[----:B0-----:R-:W-:Y:S05]  /*13f0*/  @!P0 BRA `(.L_x_25) ;  /* 0xfffffffc00f08947 */ /* 0x001fea000383ffff */
[----:B------:R-:W-:Y:S05]  /*1400*/  BSYNC.RECONVERGENT B1 ;  /* 0x0000000000017941 */ /* 0x000fea0003800200 */
.L_x_24:
[----:B------:R-:W2:Y:S04]  /*1410*/  LDG.E R0, desc[UR12][R4.64+0xc] ;  /* 0x00000c0c04007981 */ /* 0x000ea8000c1e1900 */
[----:B------:R-:W2:Y:S01]  /*1420*/  LDG.E R11, desc[UR12][R2.64+0xc] ;  /* 0x00000c0c020b7981 */ /* 0x000ea2000c1e1900 */
[----:B------:R-:W-:Y:S03]  /*1430*/  BSSY.RECONVERGENT B1, `(.L_x_26) ;  /* 0x0000009000017945 */ /* 0x000fe60003800200 */
[----:B------:R-:W0:Y:S01]  /*1440*/  LDS R13, [UR5+0xc] ;  /* 0x00000c05ff0d7984 */ /* 0x000e220008000800 */
[----:B--2---:R-:W-:-:S04]  /*1450*/  FFMA R0, R11, UR10, R0 ;  /* 0x0000000a0b007c23 */ /* 0x004fc80008000000 */
[----:B------:R-:W-:-:S04]  /*1460*/  FADD R0, RZ, R0 ;  /* 0x00000000ff007221 */ /* 0x000fc80000000000 */
[----:B0-----:R-:W-:-:S07]  /*1470*/  FMUL R11, R0, R13 ;  /* 0x0000000d000b7220 */ /* 0x001fce0000400000 */
.L_x_27:
[----:B------:R-:W0:Y:S02]  /*1480*/  LDS R12, [R10] ;  /* 0x000000000a0c7984 */ /* 0x000e240000000800 */
[----:B0-----:R-:W-:-:S05]  /*1490*/  FADD R13, R11, R12 ;  /* 0x0000000c0b0d7221 */ /* 0x001fca0000000000 */
[----:B------:R-:W0:Y:S02]  /*14a0*/  ATOMS.CAST.SPIN P0, [R10], R12, R13 ;  /* 0x0000000c0a00758d */ /* 0x000e24000180000d */
[----:B0-----:R-:W-:Y:S05]  /*14b0*/  @!P0 BRA `(.L_x_27) ;  /* 0xfffffffc00f08947 */ /* 0x001fea000383ffff */
[----:B------:R-:W-:Y:S05]  /*14c0*/  BSYNC.RECONVERGENT B1 ;  /* 0x0000000000017941 */ /* 0x000fea0003800200 */
.L_x_26:
[----:B------:R-:W-:Y:S01]  /*14d0*/  UIADD3 UR9, UPT, UPT, UR9, 0x8, URZ ;  /* 0x0000000809097890 */ /* 0x000fe2000fffe0ff */
[----:B------:R-:W-:Y:S01]  /*14e0*/  IADD3 R2, P0, PT, R2, 0x20, RZ ;  /* 0x0000002002027810 */ /* 0x000fe20007f1e0ff */
[----:B------:R-:W-:Y:S01]  /*14f0*/  UIADD3 UR5, UPT, UPT, UR5, 0x20, URZ ;  /* 0x0000002005057890 */ /* 0x000fe2000fffe0ff */
[----:B------:R-:W-:Y:S01]  /*1500*/  IADD3 R4, P1, PT, R4, 0x20, RZ ;  /* 0x0000002004047810 */ /* 0x000fe20007f3e0ff */
[----:B------:R-:W-:Y:S01]  /*1510*/  UISETP.NE.AND UP1, UPT, UR9, URZ, UPT ;  /* 0x000000ff0900728c */ /* 0x000fe2000bf25270 */
[----:B------:R-:W-:Y:S02]  /*1520*/  IADD3.X R3, PT, PT, RZ, R3, RZ, P0, !PT ;  /* 0x00000003ff037210 */ /* 0x000fe400007fe4ff */
[----:B------:R-:W-:-:S06]  /*1530*/  IADD3.X R5, PT, PT, RZ, R5, RZ, P1, !PT ;  /* 0x00000005ff057210 */ /* 0x000fcc0000ffe4ff */
[----:B------:R-:W-:Y:S05]  /*1540*/  BRA.U UP1, `(.L_x_28) ;  /* 0xfffffff9015c7547 */ /* 0x000fea000b83ffff */
[----:B------:R-:W-:-:S05]  /*1550*/  UMOV UR5, UR6 ;  /* 0x0000000600057c82 */ /* 0x000fca0008000000 */
.L_x_11:
[----:B------:R-:W-:-:S09]  /*1560*/  UISETP.NE.AND UP1, UPT, UR15, URZ, UPT ;  /* 0x000000ff0f00728c */ /* 0x000fd2000bf25270 */
[----:B------:R-:W-:Y:S05]  /*1570*/  BRA.U !UP1, `(.L_x_9) ;  /* 0x0000000909407547 */ /* 0x000fea000b800000 */
[----:B------:R-:W-:-:S04]  /*1580*/  UIADD3 UR9, UPT, UPT, UR15, -0x1, URZ ;  /* 0xffffffff0f097890 */ /* 0x000fc8000fffe0ff */
[----:B------:R-:W-:-:S09]  /*1590*/  UISETP.GE.U32.AND UP1, UPT, UR9, 0x3, UPT ;  /* 0x000000030900788c */ /* 0x000fd2000bf26070 */
[----:B------:R-:W-:Y:S05]  /*15a0*/  BRA.U !UP1, `(.L_x_29) ;  /* 0x0000000509147547 */ /* 0x000fea000b800000 */
[----:B------:R-:W0:Y:S01]  /*15b0*/  LDC.64 R2, c[0x0][0x390] ;  /* 0x0000e400ff027b82 */ /* 0x000e220000000a00 */
[----:B------:R-:W-:-:S07]  /*15c0*/  IADD3 R11, PT, PT, R7, UR5, RZ ;  /* 0x00000005070b7c10 */ /* 0x000fce000fffe0ff */
[----:B------:R-:W1:Y:S08]  /*15d0*/  LDC.64 R4, c[0x0][0x3a0] ;  /* 0x0000e800ff047b82 */ /* 0x000e700000000a00 */
[----:B------:R-:W2:Y:S01]  /*15e0*/  S2UR UR10, SR_CgaCtaId ;  /* 0x00000000000a79c3 */ /* 0x000ea20000008800 */
[----:B------:R-:W-:Y:S01]  /*15f0*/  UMOV UR9, 0x400 ;  /* 0x0000040000097882 */ /* 0x000fe20000000000 */
[----:B------:R-:W3:Y:S01]  /*1600*/  LDCU UR20, c[0x0][0x398] ;  /* 0x00007300ff1477ac */ /* 0x000ee20008000800 */
[----:B0-----:R-:W-:-:S06]  /*1610*/  IMAD.WIDE.U32 R2, R11, 0x4, R2 ;  /* 0x000000040b027825 */ /* 0x001fcc00078e0002 */
[----:B------:R-:W3:Y:S01]  /*1620*/  LDG.E R2, desc[UR12][R2.64] ;  /* 0x0000000c02027981 */ /* 0x000ee2000c1e1900 */
[----:B-1----:R-:W-:-:S06]  /*1630*/  IMAD.WIDE.U32 R4, R11, 0x4, R4 ;  /* 0x000000040b047825 */ /* 0x002fcc00078e0004 */
[----:B------:R-:W3:Y:S01]  /*1640*/  LDG.E R5, desc[UR12][R4.64] ;  /* 0x0000000c04057981 */ /* 0x000ee2000c1e1900 */
[----:B--2---:R-:W-:-:S04]  /*1650*/  ULEA UR9, UR10, UR9, 0x18 ;  /* 0x000000090a097291 */ /* 0x004fc8000f8ec0ff */
[----:B------:R-:W-:-:S09]  /*1660*/  ULEA UR9, UR5, UR9, 0x2 ;  /* 0x0000000905097291 */ /* 0x000fd2000f8e10ff */
[----:B------:R-:W0:Y:S01]  /*1670*/  LDS R11, [UR9] ;  /* 0x00000009ff0b7984 */ /* 0x000e220008000800 */
[----:B------:R-:W-:Y:S01]  /*1680*/  BSSY.RECONVERGENT B1, `(.L_x_30) ;  /* 0x0000008000017945 */ /* 0x000fe20003800200 */
[----:B---3--:R-:W-:-:S04]  /*1690*/  FFMA R0, R5, UR20, R2 ;  /* 0x0000001405007c23 */ /* 0x008fc80008000002 */
[----:B------:R-:W-:-:S04]  /*16a0*/  FADD R0, RZ, R0 ;  /* 0x00000000ff007221 */ /* 0x000fc80000000000 */
[----:B0-----:R-:W-:-:S07]  /*16b0*/  FMUL R11, R0, R11 ;  /* 0x0000000b000b7220 */ /* 0x001fce0000400000 */
.L_x_31:
[----:B------:R-:W0:Y:S02]  /*16c0*/  LDS R2, [R10] ;  /* 0x000000000a027984 */ /* 0x000e240000000800 */
[----:B0-----:R-:W-:-:S05]  /*16d0*/  FADD R3, R11, R2 ;  /* 0x000000020b037221 */ /* 0x001fca0000000000 */
[----:B------:R-:W0:Y:S02]  /*16e0*/  ATOMS.CAST.SPIN P0, [R10], R2, R3 ;  /* 0x000000020a00758d */ /* 0x000e240001800003 */
[----:B0-----:R-:W-:Y:S05]  /*16f0*/  @!P0 BRA `(.L_x_31) ;  /* 0xfffffffc00f08947 */ /* 0x001fea000383ffff */
[----:B------:R-:W-:Y:S05]  /*1700*/  BSYNC.RECONVERGENT B1 ;  /* 0x0000000000017941 */ /* 0x000fea0003800200 */
.L_x_30:
[----:B------:R-:W0:Y:S01]  /*1710*/  LDCU.64 UR10, c[0x0][0x390] ;  /* 0x00007200ff0a77ac */ /* 0x000e220008000a00 */
[----:B------:R-:W-:Y:S01]  /*1720*/  IADD3 R0, P0, PT, R7, UR5, RZ ;  /* 0x0000000507007c10 */ /* 0x000fe2000ff1e0ff */
[----:B------:R-:W1:Y:S01]  /*1730*/  LDS R13, [UR9+0x4] ;  /* 0x00000409ff0d7984 */ /* 0x000e620008000800 */
[----:B------:R-:W2:Y:S02]  /*1740*/  LDCU.64 UR22, c[0x0][0x3a0] ;  /* 0x00007400ff1677ac */ /* 0x000ea40008000a00 */
[----:B------:R-:W-:Y:S02]  /*1750*/  SHF.L.U32 R4, R0, 0x2, RZ ;  /* 0x0000000200047819 */ /* 0x000fe400000006ff */
[----:B------:R-:W-:-:S04]  /*1760*/  IADD3.X R3, PT, PT, RZ, RZ, RZ, P0, !PT ;  /* 0x000000ffff037210 */ /* 0x000fc800007fe4ff */
[----:B------:R-:W-:Y:S02]  /*1770*/  SHF.L.U64.HI R0, R0, 0x2, R3 ;  /* 0x0000000200007819 */ /* 0x000fe40000010203 */
[C---:B0-----:R-:W-:Y:S02]  /*1780*/  IADD3 R2, P0, PT, R4.reuse, UR10, RZ ;  /* 0x0000000a04027c10 */ /* 0x041fe4000ff1e0ff */
[----:B--2---:R-:W-:Y:S02]  /*1790*/  IADD3 R4, P1, PT, R4, UR22, RZ ;  /* 0x0000001604047c10 */ /* 0x004fe4000ff3e0ff */
[C---:B------:R-:W-:Y:S02]  /*17a0*/  IADD3.X R3, PT, PT, R0.reuse, UR11, RZ, P0, !PT ;  /* 0x0000000b00037c10 */ /* 0x040fe400087fe4ff */
[----:B------:R-:W-:-:S03]  /*17b0*/  IADD3.X R5, PT, PT, R0, UR23, RZ, P1, !PT ;  /* 0x0000001700057c10 */ /* 0x000fc60008ffe4ff */
[----:B------:R-:W2:Y:S04]  /*17c0*/  LDG.E R0, desc[UR12][R2.64+0x4] ;  /* 0x0000040c02007981 */ /* 0x000ea8000c1e1900 */
[----:B------:R-:W2:Y:S01]  /*17d0*/  LDG.E R11, desc[UR12][R4.64+0x4] ;  /* 0x0000040c040b7981 */ /* 0x000ea2000c1e1900 */
[----:B------:R-:W-:Y:S01]  /*17e0*/  BSSY.RECONVERGENT B1, `(.L_x_32) ;  /* 0x0000008000017945 */ /* 0x000fe20003800200 */
[----:B--2---:R-:W-:-:S04]  /*17f0*/  FFMA R0, R11, UR20, R0 ;  /* 0x000000140b007c23 */ /* 0x004fc80008000000 */
[----:B------:R-:W-:-:S04]  /*1800*/  FADD R0, RZ, R0 ;  /* 0x00000000ff007221 */ /* 0x000fc80000000000 */
[----:B-1----:R-:W-:-:S07]  /*1810*/  FMUL R11, R0, R13 ;  /* 0x0000000d000b7220 */ /* 0x002fce0000400000 */
.L_x_33:
[----:B------:R-:W0:Y:S02]  /*1820*/  LDS R12, [R10] ;  /* 0x000000000a0c7984 */ /* 0x000e240000000800 */
[----:B0-----:R-:W-:-:S05]  /*1830*/  FADD R13, R11, R12 ;  /* 0x0000000c0b0d7221 */ /* 0x001fca0000000000 */
[----:B------:R-:W0:Y:S02]  /*1840*/  ATOMS.CAST.SPIN P0, [R10], R12, R13 ;  /* 0x0000000c0a00758d */ /* 0x000e24000180000d */
[----:B0-----:R-:W-:Y:S05]  /*1850*/  @!P0 BRA `(.L_x_33) ;  /* 0xfffffffc00f08947 */ /* 0x001fea000383ffff */
[----:B------:R-:W-:Y:S05]  /*1860*/  BSYNC.RECONVERGENT B1 ;  /* 0x0000000000017941 */ /* 0x000fea0003800200 */
.L_x_32:
[----:B------:R-:W2:Y:S04]  /*1870*/  LDG.E R0, desc[UR12][R2.64+0x8] ;  /* 0x0000080c02007981 */ /* 0x000ea8000c1e1900 */
[----:B------:R-:W2:Y:S01]  /*1880*/  LDG.E R11, desc[UR12][R4.64+0x8] ;  /* 0x0000080c040b7981 */ /* 0x000ea2000c1e1900 */
[----:B------:R-:W-:Y:S03]  /*1890*/  BSSY.RECONVERGENT B1, `(.L_x_34) ;  /* 0x0000009000017945 */ /* 0x000fe60003800200 */
[----:B------:R-:W0:Y:S01]  /*18a0*/  LDS R13, [UR9+0x8] ;  /* 0x00000809ff0d7984 */ /* 0x000e220008000800 */
[----:B--2---:R-:W-:-:S04]  /*18b0*/  FFMA R0, R11, UR20, R0 ;  /* 0x000000140b007c23 */ /* 0x004fc80008000000 */
[----:B------:R-:W-:-:S04]  /*18c0*/  FADD R0, RZ, R0 ;  /* 0x00000000ff007221 */ /* 0x000fc80000000000 */
[----:B0-----:R-:W-:-:S07]  /*18d0*/  FMUL R11, R0, R13 ;  /* 0x0000000d000b7220 */ /* 0x001fce0000400000 */
.L_x_35:
[----:B------:R-:W0:Y:S02]  /*18e0*/  LDS R12, [R10] ;  /* 0x000000000a0c7984 */ /* 0x000e240000000800 */
[----:B0-----:R-:W-:-:S05]  /*18f0*/  FADD R13, R11, R12 ;  /* 0x0000000c0b0d7221 */ /* 0x001fca0000000000 */
[----:B------:R-:W0:Y:S02]  /*1900*/  ATOMS.CAST.SPIN P0, [R10], R12, R13 ;  /* 0x0000000c0a00758d */ /* 0x000e24000180000d */
[----:B0-----:R-:W-:Y:S05]  /*1910*/  @!P0 BRA `(.L_x_35) ;  /* 0xfffffffc00f08947 */ /* 0x001fea000383ffff */
[----:B------:R-:W-:Y:S05]  /*1920*/  BSYNC.RECONVERGENT B1 ;  /* 0x0000000000017941 */ /* 0x000fea0003800200 */
.L_x_34:
[----:B------:R-:W2:Y:S04]  /*1930*/  LDG.E R2, desc[UR12][R2.64+0xc] ;  /* 0x00000c0c02027981 */ /* 0x000ea8000c1e1900 */
[----:B------:R-:W2:Y:S01]  /*1940*/  LDG.E R5, desc[UR12][R4.64+0xc] ;  /* 0x00000c0c04057981 */ /* 0x000ea2000c1e1900 */
[----:B------:R-:W-:Y:S03]  /*1950*/  BSSY.RECONVERGENT B1, `(.L_x_36) ;  /* 0x0000009000017945 */ /* 0x000fe60003800200 */
[----:B------:R-:W0:Y:S01]  /*1960*/  LDS R11, [UR9+0xc] ;  /* 0x00000c09ff0b7984 */ /* 0x000e220008000800 */
[----:B--2---:R-:W-:-:S04]  /*1970*/  FFMA R0, R5, UR20, R2 ;  /* 0x0000001405007c23 */ /* 0x004fc80008000002 */
[----:B------:R-:W-:-:S04]  /*1980*/  FADD R0, RZ, R0 ;  /* 0x00000000ff007221 */ /* 0x000fc80000000000 */
[----:B0-----:R-:W-:-:S07]  /*1990*/  FMUL R11, R0, R11 ;  /* 0x0000000b000b7220 */ /* 0x001fce0000400000 */
.L_x_37:
[----:B------:R-:W0:Y:S02]  /*19a0*/  LDS R2, [R10] ;  /* 0x000000000a027984 */ /* 0x000e240000000800 */
[----:B0-----:R-:W-:-:S05]  /*19b0*/  FADD R3, R11, R2 ;  /* 0x000000020b037221 */ /* 0x001fca0000000000 */
[----:B------:R-:W0:Y:S02]  /*19c0*/  ATOMS.CAST.SPIN P0, [R10], R2, R3 ;  /* 0x000000020a00758d */ /* 0x000e240001800003 */
[----:B0-----:R-:W-:Y:S05]  /*19d0*/  @!P0 BRA `(.L_x_37) ;  /* 0xfffffffc00f08947 */ /* 0x001fea000383ffff */
[----:B------:R-:W-:Y:S05]  /*19e0*/  BSYNC.RECONVERGENT B1 ;  /* 0x0000000000017941 */ /* 0x000fea0003800200 */
.L_x_36:
[----:B------:R-:W-:-:S12]  /*19f0*/  UIADD3 UR5, UPT, UPT, UR5, 0x4, URZ ;  /* 0x0000000405057890 */ /* 0x000fd8000fffe0ff */
.L_x_29:
[----:B------:R-:W-:-:S09]  /*1a00*/  UISETP.NE.AND UP1, UPT, UR16, URZ, UPT ;  /* 0x000000ff1000728c */ /* 0x000fd2000bf25270 */
[----:B------:R-:W-:Y:S05]  /*1a10*/  BRA.U !UP1, `(.L_x_9) ;  /* 0x0000000509187547 */ /* 0x000fea000b800000 */
[----:B------:R-:W-:-:S09]  /*1a20*/  UISETP.NE.AND UP1, UPT, UR16, 0x1, UPT ;  /* 0x000000011000788c */ /* 0x000fd2000bf25270 */
[----:B------:R-:W-:Y:S05]  /*1a30*/  BRA.U !UP1, `(.L_x_38) ;  /* 0x0000000109b47547 */ /* 0x000fea000b800000 */
        /* <DEDUP_REMOVED lines=9> */
[----:B0-----:R-:W-:Y:S01]  /*1ad0*/  ULEA UR9, UR10, UR9, 0x18 ;  /* 0x000000090a097291 */ /* 0x001fe2000f8ec0ff */
[----:B------:R-:W2:Y:S03]  /*1ae0*/  LDCU UR10, c[0x0][0x398] ;  /* 0x00007300ff0a77ac */ /* 0x000ea60008000800 */
[----:B------:R-:W-:-:S09]  /*1af0*/  ULEA UR9, UR5, UR9, 0x2 ;  /* 0x0000000905097291 */ /* 0x000fd2000f8e10ff */
[----:B------:R-:W0:Y:S01]  /*1b00*/  LDS R11, [UR9] ;  /* 0x00000009ff0b7984 */ /* 0x000e220008000800 */
[----:B------:R-:W-:Y:S01]  /*1b10*/  BSSY.RECONVERGENT B1, `(.L_x_39) ;  /* 0x0000008000017945 */ /* 0x000fe20003800200 */
[----:B--2---:R-:W-:-:S04]  /*1b20*/  FFMA R0, R5, UR10, R2 ;  /* 0x0000000a05007c23 */ /* 0x004fc80008000002 */
[----:B------:R-:W-:-:S04]  /*1b30*/  FADD R0, RZ, R0 ;  /* 0x00000000ff007221 */ /* 0x000fc80000000000 */
[----:B0-----:R-:W-:-:S07]  /*1b40*/  FMUL R11, R0, R11 ;  /* 0x0000000b000b7220 */ /* 0x001fce0000400000 */
.L_x_40:
[----:B------:R-:W0:Y:S02]  /*1b50*/  LDS R2, [R10] ;  /* 0x000000000a027984 */ /* 0x000e240000000800 */
[----:B0-----:R-:W-:-:S05]  /*1b60*/  FADD R3, R11, R2 ;  /* 0x000000020b037221 */ /* 0x001fca0000000000 */
[----:B------:R-:W0:Y:S02]  /*1b70*/  ATOMS.CAST.SPIN P0, [R10], R2, R3 ;  /* 0x000000020a00758d */ /* 0x000e240001800003 */
[----:B0-----:R-:W-:Y:S05]  /*1b80*/  @!P0 BRA `(.L_x_40) ;  /* 0xfffffffc00f08947 */ /* 0x001fea000383ffff */
[----:B------:R-:W-:Y:S05]  /*1b90*/  BSYNC.RECONVERGENT B1 ;  /* 0x0000000000017941 */ /* 0x000fea0003800200 */
.L_x_39:
        /* <DEDUP_REMOVED lines=17> */
.L_x_42:
[----:B------:R-:W0:Y:S02]  /*1cb0*/  LDS R2, [R10] ;  /* 0x000000000a027984 */ /* 0x000e240000000800 */
[----:B0-----:R-:W-:-:S05]  /*1cc0*/  FADD R3, R11, R2 ;  /* 0x000000020b037221 */ /* 0x001fca0000000000 */
[----:B------:R-:W0:Y:S02]  /*1cd0*/  ATOMS.CAST.SPIN P0, [R10], R2, R3 ;  /* 0x000000020a00758d */ /* 0x000e240001800003 */
[----:B0-----:R-:W-:Y:S05]  /*1ce0*/  @!P0 BRA `(.L_x_42) ;  /* 0xfffffffc00f08947 */ /* 0x001fea000383ffff */
[----:B------:R-:W-:Y:S05]  /*1cf0*/  BSYNC.RECONVERGENT B1 ;  /* 0x0000000000017941 */ /* 0x000fea0003800200 */
.L_x_41:
[----:B------:R-:W-:-:S12]  /*1d00*/  UIADD3 UR5, UPT, UPT, UR5, 0x2, URZ ;  /* 0x0000000205057890 */ /* 0x000fd8000fffe0ff */
.L_x_38:
[----:B------:R-:W0:Y:S02]  /*1d10*/  LDCU UR9, c[0x0][0x3d0] ;  /* 0x00007a00ff0977ac */ /* 0x000e240008000800 */
[----:B0-----:R-:W-:-:S09]  /*1d20*/  ULOP3.LUT UP1, URZ, UR9, 0x1, URZ, 0xc0, !UPT ;  /* 0x0000000109ff7892 */ /* 0x001fd2000f82c0ff */
        /* <DEDUP_REMOVED lines=13> */
[----:B------:R-:W2:Y:S02]  /*1e00*/  LDCU UR5, c[0x0][0x398] ;  /* 0x00007300ff0577ac */ /* 0x000ea40008000800 */
[----:B--2---:R-:W-:-:S04]  /*1e10*/  FFMA R0, R5, UR5, R2 ;  /* 0x0000000505007c23 */ /* 0x004fc80008000002 */
[----:B------:R-:W-:-:S04]  /*1e20*/  FADD R0, RZ, R0 ;  /* 0x00000000ff007221 */ /* 0x000fc80000000000 */
[----:B0-----:R-:W-:-:S07]  /*1e30*/  FMUL R11, R0, R11 ;  /* 0x0000000b000b7220 */ /* 0x001fce0000400000 */
.L_x_43:
[----:B------:R-:W0:Y:S02]  /*1e40*/  LDS R2, [R10] ;  /* 0x000000000a027984 */ /* 0x000e240000000800 */
[----:B0-----:R-:W-:-:S05]  /*1e50*/  FADD R3, R11, R2 ;  /* 0x000000020b037221 */ /* 0x001fca0000000000 */
[----:B------:R-:W0:Y:S02]  /*1e60*/  ATOMS.CAST.SPIN P0, [R10], R2, R3 ;  /* 0x000000020a00758d */ /* 0x000e240001800003 */
[----:B0-----:R-:W-:Y:S05]  /*1e70*/  @!P0 BRA `(.L_x_43) ;  /* 0xfffffffc00f08947 */ /* 0x001fea000383ffff */
.L_x_9:
[----:B------:R-:W-:Y:S05]  /*1e80*/  BSYNC.RECONVERGENT B0 ;  /* 0x0000000000007941 */ /* 0x000fea0003800200 */
.L_x_0:
[----:B------:R-:W-:Y:S01]  /*1e90*/  BAR.SYNC.DEFER_BLOCKING 0x0 ;  /* 0x0000000000007b1d */ /* 0x000fe20000010000 */
[----:B------:R-:W-:Y:S01]  /*1ea0*/  HFMA2 R5, -RZ, RZ, 1.875, 0 ;  /* 0x3f800000ff057431 */ /* 0x000fe200000001ff */
[----:B------:R-:W-:-:S06]  /*1eb0*/  MOV R14, 0x3c80f082 ;  /* 0x3c80f082000e7802 */ /* 0x000fcc0000000f00 */
[----:B------:R-:W0:Y:S01]  /*1ec0*/  S2UR UR9, SR_CgaCtaId ;  /* 0x00000000000979c3 */ /* 0x000e220000008800 */
[----:B------:R-:W-:Y:S01]  /*1ed0*/  UMOV UR5, 0x400 ;  /* 0x0000040000057882 */ /* 0x000fe20000000000 */
[----:B------:R-:W1:Y:S01]  /*1ee0*/  LDS R2, [R10] ;  /* 0x000000000a027984 */ /* 0x000e620000000800 */
[----:B0-----:R-:W-:Y:S02]  /*1ef0*/  ULEA UR10, UR9, UR5, 0x18 ;  /* 0x00000005090a7291 */ /* 0x001fe4000f8ec0ff */
[----:B------:R-:W-:-:S04]  /*1f00*/  UIADD3 UR5, UPT, UPT, UR5, 0x800, URZ ;  /* 0x0000080005057890 */ /* 0x000fc8000fffe0ff */
[----:B------:R-:W-:Y:S01]  /*1f10*/  LEA R12, R6, UR10, 0x2 ;  /* 0x0000000a060c7c11 */ /* 0x000fe2000f8e10ff */
[----:B------:R-:W-:-:S04]  /*1f20*/  ULEA UR5, UR9, UR5, 0x18 ;  /* 0x0000000509057291 */ /* 0x000fc8000f8ec0ff */
[----:B------:R-:W0:Y:S01]  /*1f30*/  LDS R13, [R12] ;  /* 0x000000000c0d7984 */ /* 0x000e220000000800 */
[----:B------:R-:W2:Y:S01]  /*1f40*/  LDCU UR10, c[0x0][0x3d0] ;  /* 0x00007a00ff0a77ac */ /* 0x000ea20008000800 */
[----:B-1----:R-:W-:-:S04]  /*1f50*/  FMUL R3, R2, R2 ;  /* 0x0000000202037220 */ /* 0x002fc80000400000 */
[----:B------:R-:W-:-:S04]  /*1f60*/  FMUL R3, R2, R3 ;  /* 0x0000000302037220 */ /* 0x000fc80000400000 */
[----:B------:R-:W-:Y:S01]  /*1f70*/  FFMA R3, R3, 0.044714998453855514526, R2 ;  /* 0x3d37271303037823 */ /* 0x000fe20000000002 */
[----:B------:R-:W-:-:S03]  /*1f80*/  FMUL R2, R2, 0.5 ;  /* 0x3f00000002027820 */ /* 0x000fc60000400000 */
[----:B------:R-:W-:-:S04]  /*1f90*/  FMUL R3, R3, 0.79788458347320556641 ;  /* 0x3f4c422a03037820 */ /* 0x000fc80000400000 */
[C---:B------:R-:W-:Y:S01]  /*1fa0*/  FMUL R0, |R3|.reuse, 2.8853900432586669922 ;  /* 0x4038aa3b03007820 */ /* 0x040fe20000400200 */
[C---:B------:R-:W-:Y:S01]  /*1fb0*/  FMUL R11, R3.reuse, R3 ;  /* 0x00000003030b7220 */ /* 0x040fe20000400000 */
[C---:B------:R-:W-:Y:S02]  /*1fc0*/  FSETP.GE.AND P0, PT, |R3|.reuse, 9.010913848876953125, PT ;  /* 0x41102cb40300780b */ /* 0x040fe40003f06200 */
[----:B------:R-:W-:Y:S01]  /*1fd0*/  FSETP.GE.AND P1, PT, |R3|, 0.60000002384185791016, PT ;  /* 0x3f19999a0300780b */ /* 0x000fe20003f26200 */
[C---:B------:R-:W-:Y:S01]  /*1fe0*/  FFMA R14, R11.reuse, R14, -0.052303962409496307373 ;  /* 0xbd563cae0b0e7423 */ /* 0x040fe2000000000e */
[----:B------:R-:W1:Y:S03]  /*1ff0*/  MUFU.EX2 R0, R0 ;  /* 0x0000000000007308 */ /* 0x000e660000000800 */
[----:B------:R-:W-:Y:S01]  /*2000*/  FFMA R16, R11, R14, 0.1331529766321182251 ;  /* 0x3e0859410b107423 */ /* 0x000fe2000000000e */
[----:B-1----:R-:W-:-:S06]  /*2010*/  FADD R4, R0, 1 ;  /* 0x3f80000000047421 */ /* 0x002fcc0000000000 */
[----:B------:R-:W1:Y:S02]  /*2020*/  MUFU.RCP R4, R4 ;  /* 0x0000000400047308 */ /* 0x000e640000001000 */
[----:B-1----:R-:W-:Y:S02]  /*2030*/  FFMA R0, R4, -2, R5 ;  /* 0xc000000004007823 */ /* 0x002fe40000000005 */
[----:B------:R-:W1:Y:S03]  /*2040*/  LDC.64 R4, c[0x0][0x3c0] ;  /* 0x0000f000ff047b82 */ /* 0x000e660000000a00 */
[----:B------:R-:W-:Y:S01]  /*2050*/  FSEL R14, R0, 1, !P0 ;  /* 0x3f800000000e7808 */ /* 0x000fe20004000000 */
[----:B------:R-:W-:-:S03]  /*2060*/  FFMA R0, R11, R16, -0.33332768082618713379 ;  /* 0xbeaaa9ed0b007423 */ /* 0x000fc60000000010 */
[----:B------:R-:W-:Y:S01]  /*2070*/  LOP3.LUT R14, R14, 0x80000000, R3, 0xb8, !PT ;  /* 0x800000000e0e7812 */ /* 0x000fe200078eb803 */
[----:B------:R-:W-:Y:S01]  /*2080*/  FFMA R0, R11, R0, RZ ;  /* 0x000000000b007223 */ /* 0x000fe200000000ff */
[----:B------:R-:W-:-:S03]  /*2090*/  LEA R11, R6, UR5, 0x2 ;  /* 0x00000005060b7c11 */ /* 0x000fc6000f8e10ff */
[----:B------:R-:W-:-:S04]  /*20a0*/  @!P1 FFMA R14, R3, R0, R3 ;  /* 0x00000000030e9223 */ /* 0x000fc80000000003 */
[----:B------:R-:W-:-:S04]  /*20b0*/  FADD R3, R14, 1 ;  /* 0x3f8000000e037421 */ /* 0x000fc80000000000 */
[----:B------:R-:W-:Y:S01]  /*20c0*/  FMUL R2, R2, R3 ;  /* 0x0000000302027220 */ /* 0x000fe20000400000 */
[----:B--2---:R-:W-:-:S03]  /*20d0*/  MOV R3, UR10 ;  /* 0x0000000a00037c02 */ /* 0x004fc60008000f00 */
[----:B------:R-:W-:Y:S02]  /*20e0*/  FMUL R0, R2, 0.15000000596046447754 ;  /* 0x3e19999a02007820 */ /* 0x000fe40000400000 */
[----:B------:R-:W-:Y:S02]  /*20f0*/  IMAD R2, R3, UR4, R6 ;  /* 0x0000000403027c24 */ /* 0x000fe4000f8e0206 */
[----:B0-----:R-:W-:Y:S02]  /*2100*/  FFMA R13, R13, 0.85000002384185791016, R0 ;  /* 0x3f59999a0d0d7823 */ /* 0x001fe40000000000 */
[----:B-1----:R-:W-:-:S03]  /*2110*/  IMAD.WIDE.U32 R4, R2, 0x4, R4 ;  /* 0x0000000402047825 */ /* 0x002fc600078e0004 */
[----:B------:R0:W-:Y:S04]  /*2120*/  STS [R12], R13 ;  /* 0x0000000d0c007388 */ /* 0x0001e80000000800 */
[----:B------:R0:W-:Y:S01]  /*2130*/  STG.E desc[UR12][R4.64], R13 ;  /* 0x0000000d04007986 */ /* 0x0001e2000c10190c */
[----:B------:R-:W-:Y:S06]  /*2140*/  BAR.SYNC.DEFER_BLOCKING 0x0 ;  /* 0x0000000000007b1d */ /* 0x000fec0000010000 */
[----:B------:R-:W-:Y:S05]  /*2150*/  BRA.U !UP0, `(.L_x_44) ;  /* 0x0000001908107547 */ /* 0x000fea000b800000 */
[----:B------:R-:W-:Y:S01]  /*2160*/  UISETP.GE.U32.AND UP0, UPT, UR14, 0xf, UPT ;  /* 0x0000000f0e00788c */ /* 0x000fe2000bf06070 */
[----:B------:R-:W-:-:S08]  /*2170*/  UMOV UR5, URZ ;  /* 0x000000ff00057c82 */ /* 0x000fd00008000000 */
[----:B------:R-:W-:Y:S05]  /*2180*/  BRA.U !UP0, `(.L_x_45) ;  /* 0x0000000908ec7547 */ /* 0x000fea000b800000 */
[----:B------:R-:W1:Y:S01]  /*2190*/  S2UR UR9, SR_CgaCtaId ;  /* 0x00000000000979c3 */ /* 0x000e620000008800 */
[----:B------:R-:W-:Y:S02]  /*21a0*/  UMOV UR5, 0x400 ;  /* 0x0000040000057882 */ /* 0x000fe40000000000 */
[----:B-1----:R-:W-:-:S03]  /*21b0*/  ULEA UR9, UR9, UR5, 0x18 ;  /* 0x0000000509097291 */ /* 0x002fc6000f8ec0ff */
[----:B------:R-:W-:-:S09]  /*21c0*/  UMOV UR5, URZ ;  /* 0x000000ff00057c82 */ /* 0x000fd20008000000 */
.L_x_78:
[----:B------:R-:W1:Y:S08]  /*21d0*/  LDC R3, c[0x0][0x3d0] ;  /* 0x0000f400ff037b82 */ /* 0x000e700000000800 */
[----:B0-----:R-:W0:Y:S01]  /*21e0*/  LDC.64 R4, c[0x0][0x3b0] ;  /* 0x0000ec00ff047b82 */ /* 0x001e220000000a00 */
[----:B-1----:R-:W-:-:S04]  /*21f0*/  IMAD R14, R3, UR5, R6 ;  /* 0x00000005030e7c24 */ /* 0x002fc8000f8e0206 */
[----:B0-----:R-:W-:-:S06]  /*2200*/  IMAD.WIDE.U32 R12, R14, 0x4, R4 ;  /* 0x000000040e0c7825 */ /* 0x001fcc00078e0004 */
[----:B------:R-:W2:Y:S01]  /*2210*/  LDG.E R13, desc[UR12][R12.64] ;  /* 0x0000000c0c0d7981 */ /* 0x000ea2000c1e1900 */
[----:B------:R-:W-:Y:S01]  /*2220*/  ULEA UR10, UR5, UR9, 0x2 ;  /* 0x00000009050a7291 */ /* 0x000fe2000f8e10ff */
[----:B------:R-:W-:Y:S08]  /*2230*/  BSSY.RECONVERGENT B0, `(.L_x_46) ;  /* 0x0000007000007945 */ /* 0x000ff00003800200 */
[----:B------:R-:W2:Y:S02]  /*2240*/  LDS R0, [UR10] ;  /* 0x0000000aff007984 */ /* 0x000ea40008000800 */
[----:B--2---:R-:W-:-:S07]  /*2250*/  FMUL R15, R0, R13 ;  /* 0x0000000d000f7220 */ /* 0x004fce0000400000 */
.L_x_47:
[----:B------:R-:W0:Y:S02]  /*2260*/  LDS R12, [R11] ;  /* 0x000000000b0c7984 */ /* 0x000e240000000800 */
[----:B0-----:R-:W-:-:S05]  /*2270*/  FADD R13, R15, R12 ;  /* 0x0000000c0f0d7221 */ /* 0x001fca0000000000 */
[----:B------:R-:W0:Y:S02]  /*2280*/  ATOMS.CAST.SPIN P0, [R11], R12, R13 ;  /* 0x0000000c0b00758d */ /* 0x000e24000180000d */
[----:B0-----:R-:W-:Y:S05]  /*2290*/  @!P0 BRA `(.L_x_47) ;  /* 0xfffffffc00f08947 */ /* 0x001fea000383ffff */
[----:B------:R-:W-:Y:S05]  /*22a0*/  BSYNC.RECONVERGENT B0 ;  /* 0x0000000000007941 */ /* 0x000fea0003800200 */
.L_x_46:
[----:B------:R-:W-:Y:S01]  /*22b0*/  IADD3 R14, PT, PT, R14, R3, RZ ;  /* 0x000000030e0e7210 */ /* 0x000fe20007ffe0ff */
[----:B------:R-:W0:Y:S04]  /*22c0*/  LDS R0, [UR10+0x4] ;  /* 0x0000040aff007984 */ /* 0x000e280008000800 */
[----:B------:R-:W-:-:S06]  /*22d0*/  IMAD.WIDE.U32 R12, R14, 0x4, R4 ;  /* 0x000000040e0c7825 */ /* 0x000fcc00078e0004 */
[----:B------:R-:W0:Y:S01]  /*22e0*/  LDG.E R13, desc[UR12][R12.64] ;  /* 0x0000000c0c0d7981 */ /* 0x000e22000c1e1900 */
[----:B------:R-:W-:Y:S01]  /*22f0*/  BSSY.RECONVERGENT B0, `(.L_x_48) ;  /* 0x0000006000007945 */ /* 0x000fe20003800200 */
[----:B0-----:R-:W-:-:S07]  /*2300*/  FMUL R15, R0, R13 ;  /* 0x0000000d000f7220 */ /* 0x001fce0000400000 */
.L_x_49:
[----:B------:R-:W0:Y:S02]  /*2310*/  LDS R12, [R11] ;  /* 0x000000000b0c7984 */ /* 0x000e240000000800 */
[----:B0-----:R-:W-:-:S05]  /*2320*/  FADD R13, R15, R12 ;  /* 0x0000000c0f0d7221 */ /* 0x001fca0000000000 */
[----:B------:R-:W0:Y:S02]  /*2330*/  ATOMS.CAST.SPIN P0, [R11], R12, R13 ;  /* 0x0000000c0b00758d */ /* 0x000e24000180000d */
[----:B0-----:R-:W-:Y:S05]  /*2340*/  @!P0 BRA `(.L_x_49) ;  /* 0xfffffffc00f08947 */ /* 0x001fea000383ffff */
[----:B------:R-:W-:Y:S05]  /*2350*/  BSYNC.RECONVERGENT B0 ;  /* 0x0000000000007941 */ /* 0x000fea0003800200 */
.L_x_48:
[----:B------:R-:W-:Y:S01]  /*2360*/  IADD3 R14, PT, PT, R14, R3, RZ ;  /* 0x000000030e0e7210 */ /* 0x000fe20007ffe0ff */
[----:B------:R-:W0:Y:S04]  /*2370*/  LDS R0, [UR10+0x8] ;  /* 0x0000080aff007984 */ /* 0x000e280008000800 */
[----:B------:R-:W-:-:S06]  /*2380*/  IMAD.WIDE.U32 R12, R14, 0x4, R4 ;  /* 0x000000040e0c7825 */ /* 0x000fcc00078e0004 */
[----:B------:R-:W0:Y:S01]  /*2390*/  LDG.E R13, desc[UR12][R12.64] ;  /* 0x0000000c0c0d7981 */ /* 0x000e22000c1e1900 */
[----:B------:R-:W-:Y:S01]  /*23a0*/  BSSY.RECONVERGENT B0, `(.L_x_50) ;  /* 0x0000006000007945 */ /* 0x000fe20003800200 */
[----:B0-----:R-:W-:-:S07]  /*23b0*/  FMUL R15, R0, R13 ;  /* 0x0000000d000f7220 */ /* 0x001fce0000400000 */
.L_x_51:
[----:B------:R-:W0:Y:S02]  /*23c0*/  LDS R12, [R11] ;  /* 0x000000000b0c7984 */ /* 0x000e240000000800 */
[----:B0-----:R-:W-:-:S05]  /*23d0*/  FADD R13, R15, R12 ;  /* 0x0000000c0f0d7221 */ /* 0x001fca0000000000 */
[----:B------:R-:W0:Y:S02]  /*23e0*/  ATOMS.CAST.SPIN P0, [R11], R12, R13 ;  /* 0x0000000c0b00758d */ /* 0x000e24000180000d */
[----:B0-----:R-:W-:Y:S05]  /*23f0*/  @!P0 BRA `(.L_x_51) ;  /* 0xfffffffc00f08947 */ /* 0x001fea000383ffff */
[----:B------:R-:W-:Y:S05]  /*2400*/  BSYNC.RECONVERGENT B0 ;  /* 0x0000000000007941 */ /* 0x000fea0003800200 */
.L_x_50:
[----:B------:R-:W-:Y:S01]  /*2410*/  IADD3 R14, PT, PT, R14, R3, RZ ;  /* 0x000000030e0e7210 */ /* 0x000fe20007ffe0ff */
[----:B------:R-:W0:Y:S04]  /*2420*/  LDS R0, [UR10+0xc] ;  /* 0x00000c0aff007984 */ /* 0x000e280008000800 */
[----:B------:R-:W-:-:S06]  /*2430*/  IMAD.WIDE.U32 R12, R14, 0x4, R4 ;  /* 0x000000040e0c7825 */ /* 0x000fcc00078e0004 */
[----:B------:R-:W0:Y:S01]  /*2440*/  LDG.E R13, desc[UR12][R12.64] ;  /* 0x0000000c0c0d7981 */ /* 0x000e22000c1e1900 */
[----:B------:R-:W-:Y:S01]  /*2450*/  BSSY.RECONVERGENT B0, `(.L_x_52) ;  /* 0x0000006000007945 */ /* 0x000fe20003800200 */
[----:B0-----:R-:W-:-:S07]  /*2460*/  FMUL R15, R0, R13 ;  /* 0x0000000d000f7220 */ /* 0x001fce0000400000 */
.L_x_53:
[----:B------:R-:W0:Y:S02]  /*2470*/  LDS R12, [R11] ;  /* 0x000000000b0c7984 */ /* 0x000e240000000800 */
[----:B0-----:R-:W-:-:S05]  /*2480*/  FADD R13, R15, R12 ;  /* 0x0000000c0f0d7221 */ /* 0x001fca0000000000 */
[----:B------:R-:W0:Y:S02]  /*2490*/  ATOMS.CAST.SPIN P0, [R11], R12, R13 ;  /* 0x0000000c0b00758d */ /* 0x000e24000180000d */
[----:B0-----:R-:W-:Y:S05]  /*24a0*/  @!P0 BRA `(.L_x_53) ;  /* 0xfffffffc00f08947 */ /* 0x001fea000383ffff */
[----:B------:R-:W-:Y:S05]  /*24b0*/  BSYNC.RECONVERGENT B0 ;  /* 0x0000000000007941 */ /* 0x000fea0003800200 */
.L_x_52:
[----:B------:R-:W-:Y:S01]  /*24c0*/  IADD3 R14, PT, PT, R14, R3, RZ ;  /* 0x000000030e0e7210 */ /* 0x000fe20007ffe0ff */
[----:B------:R-:W0:Y:S04]  /*24d0*/  LDS R0, [UR10+0x10] ;  /* 0x0000100aff007984 */ /* 0x000e280008000800 */
[----:B------:R-:W-:-:S06]  /*24e0*/  IMAD.WIDE.U32 R12, R14, 0x4, R4 ;  /* 0x000000040e0c7825 */ /* 0x000fcc00078e0004 */
[----:B------:R-:W0:Y:S01]  /*24f0*/  LDG.E R13, desc[UR12][R12.64] ;  /* 0x0000000c0c0d7981 */ /* 0x000e22000c1e1900 */
[----:B------:R-:W-:Y:S01]  /*2500*/  BSSY.RECONVERGENT B0, `(.L_x_54) ;  /* 0x0000006000007945 */ /* 0x000fe20003800200 */
[----:B0-----:R-:W-:-:S07]  /*2510*/  FMUL R15, R0, R13 ;  /* 0x0000000d000f7220 */ /* 0x001fce0000400000 */
.L_x_55:
[----:B------:R-:W0:Y:S02]  /*2520*/  LDS R12, [R11] ;  /* 0x000000000b0c7984 */ /* 0x000e240000000800 */
[----:B0-----:R-:W-:-:S05]  /*2530*/  FADD R13, R15, R12 ;  /* 0x0000000c0f0d7221 */ /* 0x001fca0000000000 */
[----:B------:R-:W0:Y:S02]  /*2540*/  ATOMS.CAST.SPIN P0, [R11], R12, R13 ;  /* 0x0000000c0b00758d */ /* 0x000e24000180000d */
[----:B0-----:R-:W-:Y:S05]  /*2550*/  @!P0 BRA `(.L_x_55) ;  /* 0xfffffffc00f08947 */ /* 0x001fea000383ffff */
[----:B------:R-:W-:Y:S05]  /*2560*/  BSYNC.RECONVERGENT B0 ;  /* 0x0000000000007941 */ /* 0x000fea0003800200 */
.L_x_54:
[----:B------:R-:W-:Y:S01]  /*2570*/  IADD3 R14, PT, PT, R14, R3, RZ ;  /* 0x000000030e0e7210 */ /* 0x000fe20007ffe0ff */
[----:B------:R-:W0:Y:S04]  /*2580*/  LDS R0, [UR10+0x14] ;  /* 0x0000140aff007984 */ /* 0x000e280008000800 */
[----:B------:R-:W-:-:S06]  /*2590*/  IMAD.WIDE.U32 R12, R14, 0x4, R4 ;  /* 0x000000040e0c7825 */ /* 0x000fcc00078e0004 */
[----:B------:R-:W0:Y:S01]  /*25a0*/  LDG.E R13, desc[UR12][R12.64] ;  /* 0x0000000c0c0d7981 */ /* 0x000e22000c1e1900 */
[----:B------:R-:W-:Y:S01]  /*25b0*/  BSSY.RECONVERGENT B0, `(.L_x_56) ;  /* 0x0000006000007945 */ /* 0x000fe20003800200 */
[----:B0-----:R-:W-:-:S07]  /*25c0*/  FMUL R15, R0, R13 ;  /* 0x0000000d000f7220 */ /* 0x001fce0000400000 */
.L_x_57:
[----:B------:R-:W0:Y:S02]  /*25d0*/  LDS R12, [R11] ;  /* 0x000000000b0c7984 */ /* 0x000e240000000800 */
[----:B0-----:R-:W-:-:S05]  /*25e0*/  FADD R13, R15, R12 ;  /* 0x0000000c0f0d7221 */ /* 0x001fca0000000000 */
[----:B------:R-:W0:Y:S02]  /*25f0*/  ATOMS.CAST.SPIN P0, [R11], R12, R13 ;  /* 0x0000000c0b00758d */ /* 0x000e24000180000d */
[----:B0-----:R-:W-:Y:S05]  /*2600*/  @!P0 BRA `(.L_x_57) ;  /* 0xfffffffc00f08947 */ /* 0x001fea000383ffff */
[----:B------:R-:W-:Y:S05]  /*2610*/  BSYNC.RECONVERGENT B0 ;  /* 0x0000000000007941 */ /* 0x000fea0003800200 */
.L_x_56:
[----:B------:R-:W-:Y:S01]  /*2620*/  IADD3 R14, PT, PT, R14, R3, RZ ;  /* 0x000000030e0e7210 */ /* 0x000fe20007ffe0ff */
[----:B------:R-:W0:Y:S04]  /*2630*/  LDS R0, [UR10+0x18] ;  /* 0x0000180aff007984 */ /* 0x000e280008000800 */
[----:B------:R-:W-:-:S06]  /*2640*/  IMAD.WIDE.U32 R12, R14, 0x4, R4 ;  /* 0x000000040e0c7825 */ /* 0x000fcc00078e0004 */
[----:B------:R-:W0:Y:S01]  /*2650*/  LDG.E R13, desc[UR12][R12.64] ;  /* 0x0000000c0c0d7981 */ /* 0x000e22000c1e1900 */
[----:B------:R-:W-:Y:S01]  /*2660*/  BSSY.RECONVERGENT B0, `(.L_x_58) ;  /* 0x0000006000007945 */ /* 0x000fe20003800200 */
[----:B0-----:R-:W-:-:S07]  /*2670*/  FMUL R15, R0, R13 ;  /* 0x0000000d000f7220 */ /* 0x001fce0000400000 */
.L_x_59:
[----:B------:R-:W0:Y:S02]  /*2680*/  LDS R12, [R11] ;  /* 0x000000000b0c7984 */ /* 0x000e240000000800 */
[----:B0-----:R-:W-:-:S05]  /*2690*/  FADD R13, R15, R12 ;  /* 0x0000000c0f0d7221 */ /* 0x001fca0000000000 */
[----:B------:R-:W0:Y:S02]  /*26a0*/  ATOMS.CAST.SPIN P0, [R11], R12, R13 ;  /* 0x0000000c0b00758d */ /* 0x000e24000180000d */
[----:B0-----:R-:W-:Y:S05]  /*26b0*/  @!P0 BRA `(.L_x_59) ;  /* 0xfffffffc00f08947 */ /* 0x001fea000383ffff */
[----:B------:R-:W-:Y:S05]  /*26c0*/  BSYNC.RECONVERGENT B0 ;  /* 0x0000000000007941 */ /* 0x000fea0003800200 */
.L_x_58:
[----:B------:R-:W-:Y:S01]  /*26d0*/  IADD3 R14, PT, PT, R14, R3, RZ ;  /* 0x000000030e0e7210 */ /* 0x000fe20007ffe0ff */
[----:B------:R-:W0:Y:S04]  /*26e0*/  LDS R0, [UR10+0x1c] ;  /* 0x00001c0aff007984 */ /* 0x000e280008000800 */
[----:B------:R-:W-:-:S06]  /*26f0*/  IMAD.WIDE.U32 R12, R14, 0x4, R4 ;  /* 0x000000040e0c7825 */ /* 0x000fcc00078e0004 */
[----:B------:R-:W0:Y:S01]  /*2700*/  LDG.E R13, desc[UR12][R12.64] ;  /* 0x0000000c0c0d7981 */ /* 0x000e22000c1e1900 */
[----:B------:R-:W-:Y:S01]  /*2710*/  BSSY.RECONVERGENT B0, `(.L_x_60) ;  /* 0x0000006000007945 */ /* 0x000fe20003800200 */
[----:B0-----:R-:W-:-:S07]  /*2720*/  FMUL R15, R0, R13 ;  /* 0x0000000d000f7220 */ /* 0x001fce0000400000 */
.L_x_61:
[----:B------:R-:W0:Y:S02]  /*2730*/  LDS R12, [R11] ;  /* 0x000000000b0c7984 */ /* 0x000e240000000800 */
[----:B0-----:R-:W-:-:S05]  /*2740*/  FADD R13, R15, R12 ;  /* 0x0000000c0f0d7221 */ /* 0x001fca0000000000 */
[----:B------:R-:W0:Y:S02]  /*2750*/  ATOMS.CAST.SPIN P0, [R11], R12, R13 ;  /* 0x0000000c0b00758d */ /* 0x000e24000180000d */
[----:B0-----:R-:W-:Y:S05]  /*2760*/  @!P0 BRA `(.L_x_61) ;  /* 0xfffffffc00f08947 */ /* 0x001fea000383ffff */
[----:B------:R-:W-:Y:S05]  /*2770*/  BSYNC.RECONVERGENT B0 ;  /* 0x0000000000007941 */ /* 0x000fea0003800200 */
.L_x_60:
[----:B------:R-:W-:Y:S01]  /*2780*/  IADD3 R14, PT, PT, R14, R3, RZ ;  /* 0x000000030e0e7210 */ /* 0x000fe20007ffe0ff */
[----:B------:R-:W0:Y:S04]  /*2790*/  LDS R0, [UR10+0x20] ;  /* 0x0000200aff007984 */ /* 0x000e280008000800 */
[----:B------:R-:W-:-:S06]  /*27a0*/  IMAD.WIDE.U32 R12, R14, 0x4, R4 ;  /* 0x000000040e0c7825 */ /* 0x000fcc00078e0004 */
[----:B------:R-:W0:Y:S01]  /*27b0*/  LDG.E R13, desc[UR12][R12.64] ;  /* 0x0000000c0c0d7981 */ /* 0x000e22000c1e1900 */
[----:B------:R-:W-:Y:S01]  /*27c0*/  BSSY.RECONVERGENT B0, `(.L_x_62) ;  /* 0x0000006000007945 */ /* 0x000fe20003800200 */
[----:B0-----:R-:W-:-:S07]  /*27d0*/  FMUL R15, R0, R13 ;  /* 0x0000000d000f7220 */ /* 0x001fce0000400000 */
.L_x_63:
[----:B------:R-:W0:Y:S02]  /*27e0*/  LDS R12, [R11] ;  /* 0x000000000b0c7984 */ /* 0x000e240000000800 */
[----:B0-----:R-:W-:-:S05]  /*27f0*/  FADD R13, R15, R12 ;  /* 0x0000000c0f0d7221 */ /* 0x001fca0000000000 */
[----:B------:R-:W0:Y:S02]  /*2800*/  ATOMS.CAST.SPIN P0, [R11], R12, R13 ;  /* 0x0000000c0b00758d */ /* 0x000e24000180000d */
[----:B0-----:R-:W-:Y:S05]  /*2810*/  @!P0 BRA `(.L_x_63) ;  /* 0xfffffffc00f08947 */ /* 0x001fea000383ffff */
[----:B------:R-:W-:Y:S05]  /*2820*/  BSYNC.RECONVERGENT B0 ;  /* 0x0000000000007941 */ /* 0x000fea0003800200 */
.L_x_62:
[----:B------:R-:W-:Y:S01]  /*2830*/  IADD3 R14, PT, PT, R14, R3, RZ ;  /* 0x000000030e0e7210 */ /* 0x000fe20007ffe0ff */
[----:B------:R-:W0:Y:S04]  /*2840*/  LDS R0, [UR10+0x24] ;  /* 0x0000240aff007984 */ /* 0x000e280008000800 */
[----:B------:R-:W-:-:S06]  /*2850*/  IMAD.WIDE.U32 R12, R14, 0x4, R4 ;  /* 0x000000040e0c7825 */ /* 0x000fcc00078e0004 */
[----:B------:R-:W0:Y:S01]  /*2860*/  LDG.E R13, desc[UR12][R12.64] ;  /* 0x0000000c0c0d7981 */ /* 0x000e22000c1e1900 */
[----:B------:R-:W-:Y:S01]  /*2870*/  BSSY.RECONVERGENT B0, `(.L_x_64) ;  /* 0x0000006000007945 */ /* 0x000fe20003800200 */
[----:B0-----:R-:W-:-:S07]  /*2880*/  FMUL R15, R0, R13 ;  /* 0x0000000d000f7220 */ /* 0x001fce0000400000 */
.L_x_65:
[----:B------:R-:W0:Y:S02]  /*2890*/  LDS R12, [R11] ;  /* 0x000000000b0c7984 */ /* 0x000e240000000800 */
[----:B0-----:R-:W-:-:S05]  /*28a0*/  FADD R13, R15, R12 ;  /* 0x0000000c0f0d7221 */ /* 0x001fca0000000000 */
[----:B------:R-:W0:Y:S02]  /*28b0*/  ATOMS.CAST.SPIN P0, [R11], R12, R13 ;  /* 0x0000000c0b00758d */ /* 0x000e24000180000d */
[----:B0-----:R-:W-:Y:S05]  /*28c0*/  @!P0 BRA `(.L_x_65) ;  /* 0xfffffffc00f08947 */ /* 0x001fea000383ffff */
[----:B------:R-:W-:Y:S05]  /*28d0*/  BSYNC.RECONVERGENT B0 ;  /* 0x0000000000007941 */ /* 0x000fea0003800200 */
.L_x_64:
[----:B------:R-:W-:Y:S01]  /*28e0*/  IADD3 R14, PT, PT, R14, R3, RZ ;  /* 0x000000030e0e7210 */ /* 0x000fe20007ffe0ff */
[----:B------:R-:W0:Y:S04]  /*28f0*/  LDS R0, [UR10+0x28] ;  /* 0x0000280aff007984 */ /* 0x000e280008000800 */
[----:B------:R-:W-:-:S06]  /*2900*/  IMAD.WIDE.U32 R12, R14, 0x4, R4 ;  /* 0x000000040e0c7825 */ /* 0x000fcc00078e0004 */
[----:B------:R-:W0:Y:S01]  /*2910*/  LDG.E R13, desc[UR12][R12.64] ;  /* 0x0000000c0c0d7981 */ /* 0x000e22000c1e1900 */
[----:B------:R-:W-:Y:S01]  /*2920*/  BSSY.RECONVERGENT B0, `(.L_x_66) ;  /* 0x0000006000007945 */ /* 0x000fe20003800200 */
[----:B0-----:R-:W-:-:S07]  /*2930*/  FMUL R15, R0, R13 ;  /* 0x0000000d000f7220 */ /* 0x001fce0000400000 */
.L_x_67:
[----:B------:R-:W0:Y:S02]  /*2940*/  LDS R12, [R11] ;  /* 0x000000000b0c7984 */ /* 0x000e240000000800 */
[----:B0-----:R-:W-:-:S05]  /*2950*/  FADD R13, R15, R12 ;  /* 0x0000000c0f0d7221 */ /* 0x001fca0000000000 */
[----:B------:R-:W0:Y:S02]  /*2960*/  ATOMS.CAST.SPIN P0, [R11], R12, R13 ;  /* 0x0000000c0b00758d */ /* 0x000e24000180000d */
[----:B0-----:R-:W-:Y:S05]  /*2970*/  @!P0 BRA `(.L_x_67) ;  /* 0xfffffffc00f08947 */ /* 0x001fea000383ffff */
[----:B------:R-:W-:Y:S05]  /*2980*/  BSYNC.RECONVERGENT B0 ;  /* 0x0000000000007941 */ /* 0x000fea0003800200 */
.L_x_66:
[----:B------:R-:W-:Y:S01]  /*2990*/  IADD3 R14, PT, PT, R14, R3, RZ ;  /* 0x000000030e0e7210 */ /* 0x000fe20007ffe0ff */
[----:B------:R-:W0:Y:S04]  /*29a0*/  LDS R0, [UR10+0x2c] ;  /* 0x00002c0aff007984 */ /* 0x000e280008000800 */
[----:B------:R-:W-:-:S06]  /*29b0*/  IMAD.WIDE.U32 R12, R14, 0x4, R4 ;  /* 0x000000040e0c7825 */ /* 0x000fcc00078e0004 */
[----:B------:R-:W0:Y:S01]  /*29c0*/  LDG.E R13, desc[UR12][R12.64] ;  /* 0x0000000c0c0d7981 */ /* 0x000e22000c1e1900 */
[----:B------:R-:W-:Y:S01]  /*29d0*/  BSSY.RECONVERGENT B0, `(.L_x_68) ;  /* 0x0000006000007945 */ /* 0x000fe20003800200 */
[----:B0-----:R-:W-:-:S07]  /*29e0*/  FMUL R15, R0, R13 ;  /* 0x0000000d000f7220 */ /* 0x001fce0000400000 */
.L_x_69:
[----:B------:R-:W0:Y:S02]  /*29f0*/  LDS R12, [R11] ;  /* 0x000000000b0c7984 */ /* 0x000e240000000800 */
[----:B0-----:R-:W-:-:S05]  /*2a00*/  FADD R13, R15, R12 ;  /* 0x0000000c0f0d7221 */ /* 0x001fca0000000000 */
[----:B------:R-:W0:Y:S02]  /*2a10*/  ATOMS.CAST.SPIN P0, [R11], R12, R13 ;  /* 0x0000000c0b00758d */ /* 0x000e24000180000d */
[----:B0-----:R-:W-:Y:S05]  /*2a20*/  @!P0 BRA `(.L_x_69) ;  /* 0xfffffffc00f08947 */ /* 0x001fea000383ffff */
[----:B------:R-:W-:Y:S05]  /*2a30*/  BSYNC.RECONVERGENT B0 ;  /* 0x0000000000007941 */ /* 0x000fea0003800200 */
.L_x_68:
[----:B------:R-:W-:Y:S01]  /*2a40*/  IADD3 R14, PT, PT, R14, R3, RZ ;  /* 0x000000030e0e7210 */ /* 0x000fe20007ffe0ff */
[----:B------:R-:W0:Y:S04]  /*2a50*/  LDS R0, [UR10+0x30] ;  /* 0x0000300aff007984 */ /* 0x000e280008000800 */
[----:B------:R-:W-:-:S06]  /*2a60*/  IMAD.WIDE.U32 R12, R14, 0x4, R4 ;  /* 0x000000040e0c7825 */ /* 0x000fcc00078e0004 */
[----:B------:R-:W0:Y:S01]  /*2a70*/  LDG.E R13, desc[UR12][R12.64] ;  /* 0x0000000c0c0d7981 */ /* 0x000e22000c1e1900 */
[----:B------:R-:W-:Y:S01]  /*2a80*/  BSSY.RECONVERGENT B0, `(.L_x_70) ;  /* 0x0000006000007945 */ /* 0x000fe20003800200 */
[----:B0-----:R-:W-:-:S07]  /*2a90*/  FMUL R15, R0, R13 ;  /* 0x0000000d000f7220 */ /* 0x001fce0000400000 */
.L_x_71:
[----:B------:R-:W0:Y:S02]  /*2aa0*/  LDS R12, [R11] ;  /* 0x000000000b0c7984 */ /* 0x000e240000000800 */
[----:B0-----:R-:W-:-:S05]  /*2ab0*/  FADD R13, R15, R12 ;  /* 0x0000000c0f0d7221 */ /* 0x001fca0000000000 */
[----:B------:R-:W0:Y:S02]  /*2ac0*/  ATOMS.CAST.SPIN P0, [R11], R12, R13 ;  /* 0x0000000c0b00758d */ /* 0x000e24000180000d */
[----:B0-----:R-:W-:Y:S05]  /*2ad0*/  @!P0 BRA `(.L_x_71) ;  /* 0xfffffffc00f08947 */ /* 0x001fea000383ffff */
[----:B------:R-:W-:Y:S05]  /*2ae0*/  BSYNC.RECONVERGENT B0 ;  /* 0x0000000000007941 */ /* 0x000fea0003800200 */
.L_x_70:
[----:B------:R-:W-:Y:S01]  /*2af0*/  IADD3 R14, PT, PT, R14, R3, RZ ;  /* 0x000000030e0e7210 */ /* 0x000fe20007ffe0ff */
[----:B------:R-:W0:Y:S04]  /*2b00*/  LDS R0, [UR10+0x34] ;  /* 0x0000340aff007984 */ /* 0x000e280008000800 */
[----:B------:R-:W-:-:S06]  /*2b10*/  IMAD.WIDE.U32 R12, R14, 0x4, R4 ;  /* 0x000000040e0c7825 */ /* 0x000fcc00078e0004 */
[----:B------:R-:W0:Y:S01]  /*2b20*/  LDG.E R13, desc[UR12][R12.64] ;  /* 0x0000000c0c0d7981 */ /* 0x000e22000c1e1900 */
[----:B------:R-:W-:Y:S01]  /*2b30*/  BSSY.RECONVERGENT B0, `(.L_x_72) ;  /* 0x0000006000007945 */ /* 0x000fe20003800200 */
[----:B0-----:R-:W-:-:S07]  /*2b40*/  FMUL R15, R0, R13 ;  /* 0x0000000d000f7220 */ /* 0x001fce0000400000 */
.L_x_73:
[----:B------:R-:W0:Y:S02]  /*2b50*/  LDS R12, [R11] ;  /* 0x000000000b0c7984 */ /* 0x000e240000000800 */
[----:B0-----:R-:W-:-:S05]  /*2b60*/  FADD R13, R15, R12 ;  /* 0x0000000c0f0d7221 */ /* 0x001fca0000000000 */
[----:B------:R-:W0:Y:S02]  /*2b70*/  ATOMS.CAST.SPIN P0, [R11], R12, R13 ;  /* 0x0000000c0b00758d */ /* 0x000e24000180000d */
[----:B0-----:R-:W-:Y:S05]  /*2b80*/  @!P0 BRA `(.L_x_73) ;  /* 0xfffffffc00f08947 */ /* 0x001fea000383ffff */
[----:B------:R-:W-:Y:S05]  /*2b90*/  BSYNC.RECONVERGENT B0 ;  /* 0x0000000000007941 */ /* 0x000fea0003800200 */
.L_x_72:
[----:B------:R-:W-:Y:S01]  /*2ba0*/  IADD3 R14, PT, PT, R14, R3, RZ ;  /* 0x000000030e0e7210 */ /* 0x000fe20007ffe0ff */
[----:B------:R-:W0:Y:S04]  /*2bb0*/  LDS R0, [UR10+0x38] ;  /* 0x0000380aff007984 */ /* 0x000e280008000800 */
[----:B------:R-:W-:-:S06]  /*2bc0*/  IMAD.WIDE.U32 R12, R14, 0x4, R4 ;  /* 0x000000040e0c7825 */ /* 0x000fcc00078e0004 */
[----:B------:R-:W0:Y:S01]  /*2bd0*/  LDG.E R13, desc[UR12][R12.64] ;  /* 0x0000000c0c0d7981 */ /* 0x000e22000c1e1900 */
[----:B------:R-:W-:Y:S01]  /*2be0*/  BSSY.RECONVERGENT B0, `(.L_x_74) ;  /* 0x0000006000007945 */ /* 0x000fe20003800200 */
[----:B0-----:R-:W-:-:S07]  /*2bf0*/  FMUL R15, R0, R13 ;  /* 0x0000000d000f7220 */ /* 0x001fce0000400000 */
.L_x_75:
[----:B------:R-:W0:Y:S02]  /*2c00*/  LDS R12, [R11] ;  /* 0x000000000b0c7984 */ /* 0x000e240000000800 */
[----:B0-----:R-:W-:-:S05]  /*2c10*/  FADD R13, R15, R12 ;  /* 0x0000000c0f0d7221 */ /* 0x001fca0000000000 */
[----:B------:R-:W0:Y:S02]  /*2c20*/  ATOMS.CAST.SPIN P0, [R11], R12, R13 ;  /* 0x0000000c0b00758d */ /* 0x000e24000180000d */
[----:B0-----:R-:W-:Y:S05]  /*2c30*/  @!P0 BRA `(.L_x_75) ;  /* 0xfffffffc00f08947 */ /* 0x001fea000383ffff */
[----:B------:R-:W-:Y:S05]  /*2c40*/  BSYNC.RECONVERGENT B0 ;  /* 0x0000000000007941 */ /* 0x000fea0003800200 */
.L_x_74:
[----:B------:R-:W-:Y:S01]  /*2c50*/  IADD3 R13, PT, PT, R14, R3, RZ ;  /* 0x000000030e0d7210 */ /* 0x000fe20007ffe0ff */
[----:B------:R-:W0:Y:S04]  /*2c60*/  LDS R0, [UR10+0x3c] ;  /* 0x00003c0aff007984 */ /* 0x000e280008000800 */
[----:B------:R-:W-:-:S06]  /*2c70*/  IMAD.WIDE.U32 R4, R13, 0x4, R4 ;  /* 0x000000040d047825 */ /* 0x000fcc00078e0004 */
[----:B------:R-:W0:Y:S01]  /*2c80*/  LDG.E R5, desc[UR12][R4.64] ;  /* 0x0000000c04057981 */ /* 0x000e22000c1e1900 */
[----:B------:R-:W-:Y:S01]  /*2c90*/  BSSY.RECONVERGENT B0, `(.L_x_76) ;  /* 0x0000006000007945 */ /* 0x000fe20003800200 */
[----:B0-----:R-:W-:-:S07]  /*2ca0*/  FMUL R13, R0, R5 ;  /* 0x00000005000d7220 */ /* 0x001fce0000400000 */
.L_x_77:
[----:B------:R-:W0:Y:S02]  /*2cb0*/  LDS R4, [R11] ;  /* 0x000000000b047984 */ /* 0x000e240000000800 */
[----:B0-----:R-:W-:-:S05]  /*2cc0*/  FADD R5, R13, R4 ;  /* 0x000000040d057221 */ /* 0x001fca0000000000 */
[----:B------:R-:W0:Y:S02]  /*2cd0*/  ATOMS.CAST.SPIN P0, [R11], R4, R5 ;  /* 0x000000040b00758d */ /* 0x000e240001800005 */
[----:B0-----:R-:W-:Y:S05]  /*2ce0*/  @!P0 BRA `(.L_x_77) ;  /* 0xfffffffc00f08947 */ /* 0x001fea000383ffff */
[----:B------:R-:W-:Y:S05]  /*2cf0*/  BSYNC.RECONVERGENT B0 ;  /* 0x0000000000007941 */ /* 0x000fea0003800200 */
.L_x_76:
[----:B------:R-:W-:-:S04]  /*2d00*/  UIADD3 UR5, UPT, UPT, UR5, 0x10, URZ ;  /* 0x0000001005057890 */ /* 0x000fc8000fffe0ff */
[----:B------:R-:W-:-:S09]  /*2d10*/  UISETP.NE.AND UP0, UPT, UR5, UR8, UPT ;  /* 0x000000080500728c */ /* 0x000fd2000bf05270 */
[----:B------:R-:W-:Y:S05]  /*2d20*/  BRA.U UP0, `(.L_x_78) ;  /* 0xfffffff500287547 */ /* 0x000fea000b83ffff */
[----:B------:R-:W-:-:S05]  /*2d30*/  UMOV UR5, UR8 ;  /* 0x0000000800057c82 */ /* 0x000fca0008000000 */
.L_x_45:
[----:B------:R-:W-:-:S09]  /*2d40*/  UISETP.NE.AND UP0, UPT, UR17, URZ, UPT ;  /* 0x000000ff1100728c */ /* 0x000fd2000bf05270 */
[----:B------:R-:W-:Y:S05]  /*2d50*/  BRA.U !UP0, `(.L_x_44) ;  /* 0x0000000d08107547 */ /* 0x000fea000b800000 */
[----:B------:R-:W-:-:S04]  /*2d60*/  UIADD3 UR9, UPT, UPT, UR17, -0x1, URZ ;  /* 0xffffffff11097890 */ /* 0x000fc8000fffe0ff */
[----:B------:R-:W-:-:S09]  /*2d70*/  UISETP.GE.U32.AND UP0, UPT, UR9, 0x7, UPT ;  /* 0x000000070900788c */ /* 0x000fd2000bf06070 */
[----:B------:R-:W-:Y:S05]  /*2d80*/  BRA.U !UP0, `(.L_x_79) ;  /* 0x0000000508787547 */ /* 0x000fea000b800000 */
[----:B0-----:R-:W0:Y:S01]  /*2d90*/  LDC.64 R4, c[0x0][0x3b0] ;  /* 0x0000ec00ff047b82 */ /* 0x001e220000000a00 */
[----:B------:R-:W-:-:S04]  /*2da0*/  IMAD R14, R3, UR5, R6 ;  /* 0x00000005030e7c24 */ /* 0x000fc8000f8e0206 */
[----:B0-----:R-:W-:-:S06]  /*2db0*/  IMAD.WIDE.U32 R12, R14, 0x4, R4 ;  /* 0x000000040e0c7825 */ /* 0x001fcc00078e0004 */
[----:B------:R-:W2:Y:S01]  /*2dc0*/  LDG.E R13, desc[UR12][R12.64] ;  /* 0x0000000c0c0d7981 */ /* 0x000ea2000c1e1900 */
[----:B------:R-:W0:Y:S01]  /*2dd0*/  S2UR UR10, SR_CgaCtaId ;  /* 0x00000000000a79c3 */ /* 0x000e220000008800 */
[----:B------:R-:W-:Y:S01]  /*2de0*/  UMOV UR9, 0x400 ;  /* 0x0000040000097882 */ /* 0x000fe20000000000 */
[----:B------:R-:W-:Y:S01]  /*2df0*/  BSSY.RECONVERGENT B0, `(.L_x_80) ;  /* 0x0000009000007945 */ /* 0x000fe20003800200 */
[----:B0-----:R-:W-:-:S04]  /*2e00*/  ULEA UR9, UR10, UR9, 0x18 ;  /* 0x000000090a097291 */ /* 0x001fc8000f8ec0ff */
[----:B------:R-:W-:-:S09]  /*2e10*/  ULEA UR9, UR5, UR9, 0x2 ;  /* 0x0000000905097291 */ /* 0x000fd2000f8e10ff */
[----:B------:R-:W2:Y:S02]  /*2e20*/  LDS R0, [UR9] ;  /* 0x00000009ff007984 */ /* 0x000ea40008000800 */
[----:B--2---:R-:W-:-:S07]  /*2e30*/  FMUL R15, R0, R13 ;  /* 0x0000000d000f7220 */ /* 0x004fce0000400000 */
.L_x_81:
[----:B------:R-:W0:Y:S02]  /*2e40*/  LDS R12, [R11] ;  /* 0x000000000b0c7984 */ /* 0x000e240000000800 */
[----:B0-----:R-:W-:-:S05]  /*2e50*/  FADD R13, R15, R12 ;  /* 0x0000000c0f0d7221 */ /* 0x001fca0000000000 */
[----:B------:R-:W0:Y:S02]  /*2e60*/  ATOMS.CAST.SPIN P0, [R11], R12, R13 ;  /* 0x0000000c0b00758d */ /* 0x000e24000180000d */
[----:B0-----:R-:W-:Y:S05]  /*2e70*/  @!P0 BRA `(.L_x_81) ;  /* 0xfffffffc00f08947 */ /* 0x001fea000383ffff */
[----:B------:R-:W-:Y:S05]  /*2e80*/  BSYNC.RECONVERGENT B0 ;  /* 0x0000000000007941 */ /* 0x000fea0003800200 */
.L_x_80:
[----:B------:R-:W-:Y:S01]  /*2e90*/  IADD3 R14, PT, PT, R14, R3, RZ ;  /* 0x000000030e0e7210 */ /* 0x000fe20007ffe0ff */
[----:B------:R-:W0:Y:S04]  /*2ea0*/  LDS R0, [UR9+0x4] ;  /* 0x00000409ff007984 */ /* 0x000e280008000800 */
[----:B------:R-:W-:-:S06]  /*2eb0*/  IMAD.WIDE.U32 R12, R14, 0x4, R4 ;  /* 0x000000040e0c7825 */ /* 0x000fcc00078e0004 */
[----:B------:R-:W0:Y:S01]  /*2ec0*/  LDG.E R13, desc[UR12][R12.64] ;  /* 0x0000000c0c0d7981 */ /* 0x000e22000c1e1900 */
[----:B------:R-:W-:Y:S01]  /*2ed0*/  BSSY.RECONVERGENT B0, `(.L_x_82) ;  /* 0x0000006000007945 */ /* 0x000fe20003800200 */
[----:B0-----:R-:W-:-:S07]  /*2ee0*/  FMUL R15, R0, R13 ;  /* 0x0000000d000f7220 */ /* 0x001fce0000400000 */
.L_x_83:
[----:B------:R-:W0:Y:S02]  /*2ef0*/  LDS R12, [R11] ;  /* 0x000000000b0c7984 */ /* 0x000e240000000800 */
[----:B0-----:R-:W-:-:S05]  /*2f00*/  FADD R13, R15, R12 ;  /* 0x0000000c0f0d7221 */ /* 0x001fca0000000000 */
[----:B------:R-:W0:Y:S02]  /*2f10*/  ATOMS.CAST.SPIN P0, [R11], R12, R13 ;  /* 0x0000000c0b00758d */ /* 0x000e24000180000d */
[----:B0-----:R-:W-:Y:S05]  /*2f20*/  @!P0 BRA `(.L_x_83) ;  /* 0xfffffffc00f08947 */ /* 0x001fea000383ffff */
[----:B------:R-:W-:Y:S05]  /*2f30*/  BSYNC.RECONVERGENT B0 ;  /* 0x0000000000007941 */ /* 0x000fea0003800200 */
.L_x_82:
[----:B------:R-:W-:Y:S01]  /*2f40*/  IADD3 R14, PT, PT, R14, R3, RZ ;  /* 0x000000030e0e7210 */ /* 0x000fe20007ffe0ff */
[----:B------:R-:W0:Y:S04]  /*2f50*/  LDS R0, [UR9+0x8] ;  /* 0x00000809ff007984 */ /* 0x000e280008000800 */
[----:B------:R-:W-:-:S06]  /*2f60*/  IMAD.WIDE.U32 R12, R14, 0x4, R4 ;  /* 0x000000040e0c7825 */ /* 0x000fcc00078e0004 */
[----:B------:R-:W0:Y:S01]  /*2f70*/  LDG.E R13, desc[UR12][R12.64] ;  /* 0x0000000c0c0d7981 */ /* 0x000e22000c1e1900 */
[----:B------:R-:W-:Y:S01]  /*2f80*/  BSSY.RECONVERGENT B0, `(.L_x_84) ;  /* 0x0000006000007945 */ /* 0x000fe20003800200 */
[----:B0-----:R-:W-:-:S07]  /*2f90*/  FMUL R15, R0, R13 ;  /* 0x0000000d000f7220 */ /* 0x001fce0000400000 */
.L_x_85:
[----:B------:R-:W0:Y:S02]  /*2fa0*/  LDS R12, [R11] ;  /* 0x000000000b0c7984 */ /* 0x000e240000000800 */
[----:B0-----:R-:W-:-:S05]  /*2fb0*/  FADD R13, R15, R12 ;  /* 0x0000000c0f0d7221 */ /* 0x001fca0000000000 */
[----:B------:R-:W0:Y:S02]  /*2fc0*/  ATOMS.CAST.SPIN P0, [R11], R12, R13 ;  /* 0x0000000c0b00758d */ /* 0x000e24000180000d */
[----:B0-----:R-:W-:Y:S05]  /*2fd0*/  @!P0 BRA `(.L_x_85) ;  /* 0xfffffffc00f08947 */ /* 0x001fea000383ffff */
[----:B------:R-:W-:Y:S05]  /*2fe0*/  BSYNC.RECONVERGENT B0 ;  /* 0x0000000000007941 */ /* 0x000fea0003800200 */
.L_x_84:
[----:B------:R-:W-:Y:S01]  /*2ff0*/  IADD3 R14, PT, PT, R14, R3, RZ ;  /* 0x000000030e0e7210 */ /* 0x000fe20007ffe0ff */
[----:B------:R-:W0:Y:S04]  /*3000*/  LDS R0, [UR9+0xc] ;  /* 0x00000c09ff007984 */ /* 0x000e280008000800 */
[----:B------:R-:W-:-:S06]  /*3010*/  IMAD.WIDE.U32 R12, R14, 0x4, R4 ;  /* 0x000000040e0c7825 */ /* 0x000fcc00078e0004 */
[----:B------:R-:W0:Y:S01]  /*3020*/  LDG.E R13, desc[UR12][R12.64] ;  /* 0x0000000c0c0d7981 */ /* 0x000e22000c1e1900 */
[----:B------:R-:W-:Y:S01]  /*3030*/  BSSY.RECONVERGENT B0, `(.L_x_86) ;  /* 0x0000006000007945 */ /* 0x000fe20003800200 */
[----:B0-----:R-:W-:-:S07]  /*3040*/  FMUL R15, R0, R13 ;  /* 0x0000000d000f7220 */ /* 0x001fce0000400000 */
.L_x_87:
[----:B------:R-:W0:Y:S02]  /*3050*/  LDS R12, [R11] ;  /* 0x000000000b0c7984 */ /* 0x000e240000000800 */
[----:B0-----:R-:W-:-:S05]  /*3060*/  FADD R13, R15, R12 ;  /* 0x0000000c0f0d7221 */ /* 0x001fca0000000000 */
[----:B------:R-:W0:Y:S02]  /*3070*/  ATOMS.CAST.SPIN P0, [R11], R12, R13 ;  /* 0x0000000c0b00758d */ /* 0x000e24000180000d */
[----:B0-----:R-:W-:Y:S05]  /*3080*/  @!P0 BRA `(.L_x_87) ;  /* 0xfffffffc00f08947 */ /* 0x001fea000383ffff */
[----:B------:R-:W-:Y:S05]  /*3090*/  BSYNC.RECONVERGENT B0 ;  /* 0x0000000000007941 */ /* 0x000fea0003800200 */
.L_x_86:
[----:B------:R-:W-:Y:S01]  /*30a0*/  IADD3 R14, PT, PT, R14, R3, RZ ;  /* 0x000000030e0e7210 */ /* 0x000fe20007ffe0ff */
[----:B------:R-:W0:Y:S04]  /*30b0*/  LDS R0, [UR9+0x10] ;  /* 0x00001009ff007984 */ /* 0x000e280008000800 */
[----:B------:R-:W-:-:S06]  /*30c0*/  IMAD.WIDE.U32 R12, R14, 0x4, R4 ;  /* 0x000000040e0c7825 */ /* 0x000fcc00078e0004 */
[----:B------:R-:W0:Y:S01]  /*30d0*/  LDG.E R13, desc[UR12][R12.64] ;  /* 0x0000000c0c0d7981 */ /* 0x000e22000c1e1900 */
[----:B------:R-:W-:Y:S01]  /*30e0*/  BSSY.RECONVERGENT B0, `(.L_x_88) ;  /* 0x0000006000007945 */ /* 0x000fe20003800200 */
[----:B0-----:R-:W-:-:S07]  /*30f0*/  FMUL R15, R0, R13 ;  /* 0x0000000d000f7220 */ /* 0x001fce0000400000 */
.L_x_89:
[----:B------:R-:W0:Y:S02]  /*3100*/  LDS R12, [R11] ;  /* 0x000000000b0c7984 */ /* 0x000e240000000800 */
[----:B0-----:R-:W-:-:S05]  /*3110*/  FADD R13, R15, R12 ;  /* 0x0000000c0f0d7221 */ /* 0x001fca0000000000 */
[----:B------:R-:W0:Y:S02]  /*3120*/  ATOMS.CAST.SPIN P0, [R11], R12, R13 ;  /* 0x0000000c0b00758d */ /* 0x000e24000180000d */
[----:B0-----:R-:W-:Y:S05]  /*3130*/  @!P0 BRA `(.L_x_89) ;  /* 0xfffffffc00f08947 */ /* 0x001fea000383ffff */
[----:B------:R-:W-:Y:S05]  /*3140*/  BSYNC.RECONVERGENT B0 ;  /* 0x0000000000007941 */ /* 0x000fea0003800200 */
.L_x_88:
[----:B------:R-:W-:Y:S01]  /*3150*/  IADD3 R14, PT, PT, R14, R3, RZ ;  /* 0x000000030e0e7210 */ /* 0x000fe20007ffe0ff */
[----:B------:R-:W0:Y:S04]  /*3160*/  LDS R0, [UR9+0x14] ;  /* 0x00001409ff007984 */ /* 0x000e280008000800 */
[----:B------:R-:W-:-:S06]  /*3170*/  IMAD.WIDE.U32 R12, R14, 0x4, R4 ;  /* 0x000000040e0c7825 */ /* 0x000fcc00078e0004 */
[----:B------:R-:W0:Y:S01]  /*3180*/  LDG.E R13, desc[UR12][R12.64] ;  /* 0x0000000c0c0d7981 */ /* 0x000e22000c1e1900 */
[----:B------:R-:W-:Y:S01]  /*3190*/  BSSY.RECONVERGENT B0, `(.L_x_90) ;  /* 0x0000006000007945 */ /* 0x000fe20003800200 */
[----:B0-----:R-:W-:-:S07]  /*31a0*/  FMUL R15, R0, R13 ;  /* 0x0000000d000f7220 */ /* 0x001fce0000400000 */
.L_x_91:
[----:B------:R-:W0:Y:S02]  /*31b0*/  LDS R12, [R11] ;  /* 0x000000000b0c7984 */ /* 0x000e240000000800 */
[----:B0-----:R-:W-:-:S05]  /*31c0*/  FADD R13, R15, R12 ;  /* 0x0000000c0f0d7221 */ /* 0x001fca0000000000 */
[----:B------:R-:W0:Y:S02]  /*31d0*/  ATOMS.CAST.SPIN P0, [R11], R12, R13 ;  /* 0x0000000c0b00758d */ /* 0x000e24000180000d */
[----:B0-----:R-:W-:Y:S05]  /*31e0*/  @!P0 BRA `(.L_x_91) ;  /* 0xfffffffc00f08947 */ /* 0x001fea000383ffff */
[----:B------:R-:W-:Y:S05]  /*31f0*/  BSYNC.RECONVERGENT B0 ;  /* 0x0000000000007941 */ /* 0x000fea0003800200 */
.L_x_90:
[----:B------:R-:W-:Y:S01]  /*3200*/  IADD3 R14, PT, PT, R14, R3, RZ ;  /* 0x000000030e0e7210 */ /* 0x000fe20007ffe0ff */
[----:B------:R-:W0:Y:S04]  /*3210*/  LDS R0, [UR9+0x18] ;  /* 0x00001809ff007984 */ /* 0x000e280008000800 */
[----:B------:R-:W-:-:S06]  /*3220*/  IMAD.WIDE.U32 R12, R14, 0x4, R4 ;  /* 0x000000040e0c7825 */ /* 0x000fcc00078e0004 */
[----:B------:R-:W0:Y:S01]  /*3230*/  LDG.E R13, desc[UR12][R12.64] ;  /* 0x0000000c0c0d7981 */ /* 0x000e22000c1e1900 */
[----:B------:R-:W-:Y:S01]  /*3240*/  BSSY.RECONVERGENT B0, `(.L_x_92) ;  /* 0x0000006000007945 */ /* 0x000fe20003800200 */
[----:B0-----:R-:W-:-:S07]  /*3250*/  FMUL R15, R0, R13 ;  /* 0x0000000d000f7220 */ /* 0x001fce0000400000 */
.L_x_93:
[----:B------:R-:W0:Y:S02]  /*3260*/  LDS R12, [R11] ;  /* 0x000000000b0c7984 */ /* 0x000e240000000800 */
[----:B0-----:R-:W-:-:S05]  /*3270*/  FADD R13, R15, R12 ;  /* 0x0000000c0f0d7221 */ /* 0x001fca0000000000 */
[----:B------:R-:W0:Y:S02]  /*3280*/  ATOMS.CAST.SPIN P0, [R11], R12, R13 ;  /* 0x0000000c0b00758d */ /* 0x000e24000180000d */
[----:B0-----:R-:W-:Y:S05]  /*3290*/  @!P0 BRA `(.L_x_93) ;  /* 0xfffffffc00f08947 */ /* 0x001fea000383ffff */
[----:B------:R-:W-:Y:S05]  /*32a0*/  BSYNC.RECONVERGENT B0 ;  /* 0x0000000000007941 */ /* 0x000fea0003800200 */
.L_x_92:
[----:B------:R-:W-:Y:S01]  /*32b0*/  IADD3 R13, PT, PT, R14, R3, RZ ;  /* 0x000000030e0d7210 */ /* 0x000fe20007ffe0ff */
[----:B------:R-:W0:Y:S04]  /*32c0*/  LDS R0, [UR9+0x1c] ;  /* 0x00001c09ff007984 */ /* 0x000e280008000800 */
[----:B------:R-:W-:-:S06]  /*32d0*/  IMAD.WIDE.U32 R4, R13, 0x4, R4 ;  /* 0x000000040d047825 */ /* 0x000fcc00078e0004 */
[----:B------:R-:W0:Y:S01]  /*32e0*/  LDG.E R5, desc[UR12][R4.64] ;  /* 0x0000000c04057981 */ /* 0x000e22000c1e1900 */
[----:B------:R-:W-:Y:S01]  /*32f0*/  BSSY.RECONVERGENT B0, `(.L_x_94) ;  /* 0x0000006000007945 */ /* 0x000fe20003800200 */
[----:B0-----:R-:W-:-:S07]  /*3300*/  FMUL R13, R0, R5 ;  /* 0x00000005000d7220 */ /* 0x001fce0000400000 */
.L_x_95:
[----:B------:R-:W0:Y:S02]  /*3310*/  LDS R4, [R11] ;  /* 0x000000000b047984 */ /* 0x000e240000000800 */
[----:B0-----:R-:W-:-:S05]  /*3320*/  FADD R5, R13, R4 ;  /* 0x000000040d057221 */ /* 0x001fca0000000000 */
[----:B------:R-:W0:Y:S02]  /*3330*/  ATOMS.CAST.SPIN P0, [R11], R4, R5 ;  /* 0x000000040b00758d */ /* 0x000e240001800005 */
[----:B0-----:R-:W-:Y:S05]  /*3340*/  @!P0 BRA `(.L_x_95) ;  /* 0xfffffffc00f08947 */ /* 0x001fea000383ffff */
[----:B------:R-:W-:Y:S05]  /*3350*/  BSYNC.RECONVERGENT B0 ;  /* 0x0000000000007941 */ /* 0x000fea0003800200 */
.L_x_94:
[----:B------:R-:W-:-:S12]  /*3360*/  UIADD3 UR5, UPT, UPT, UR5, 0x8, URZ ;  /* 0x0000000805057890 */ /* 0x000fd8000fffe0ff */
.L_x_79:
        /* <DEDUP_REMOVED lines=16> */
.L_x_98:
[----:B------:R-:W0:Y:S02]  /*3470*/  LDS R12, [R11] ;  /* 0x000000000b0c7984 */ /* 0x000e240000000800 */
[----:B0-----:R-:W-:-:S05]  /*3480*/  FADD R13, R15, R12 ;  /* 0x0000000c0f0d7221 */ /* 0x001fca0000000000 */
[----:B------:R-:W0:Y:S02]  /*3490*/  ATOMS.CAST.SPIN P0, [R11], R12, R13 ;  /* 0x0000000c0b00758d */ /* 0x000e24000180000d */
[----:B0-----:R-:W-:Y:S05]  /*34a0*/  @!P0 BRA `(.L_x_98) ;  /* 0xfffffffc00f08947 */ /* 0x001fea000383ffff */
[----:B------:R-:W-:Y:S05]  /*34b0*/  BSYNC.RECONVERGENT B0 ;  /* 0x0000000000007941 */ /* 0x000fea0003800200 */
.L_x_97:
[----:B------:R-:W-:Y:S01]  /*34c0*/  IADD3 R14, PT, PT, R14, R3, RZ ;  /* 0x000000030e0e7210 */ /* 0x000fe20007ffe0ff */
[----:B------:R-:W0:Y:S04]  /*34d0*/  LDS R0, [UR9+0x4] ;  /* 0x00000409ff007984 */ /* 0x000e280008000800 */
[----:B------:R-:W-:-:S06]  /*34e0*/  IMAD.WIDE.U32 R12, R14, 0x4, R4 ;  /* 0x000000040e0c7825 */ /* 0x000fcc00078e0004 */
[----:B------:R-:W0:Y:S01]  /*34f0*/  LDG.E R13, desc[UR12][R12.64] ;  /* 0x0000000c0c0d7981 */ /* 0x000e22000c1e1900 */
[----:B------:R-:W-:Y:S01]  /*3500*/  BSSY.RECONVERGENT B0, `(.L_x_99) ;  /* 0x0000006000007945 */ /* 0x000fe20003800200 */
[----:B0-----:R-:W-:-:S07]  /*3510*/  FMUL R15, R0, R13 ;  /* 0x0000000d000f7220 */ /* 0x001fce0000400000 */
.L_x_100:
[----:B------:R-:W0:Y:S02]  /*3520*/  LDS R12, [R11] ;  /* 0x000000000b0c7984 */ /* 0x000e240000000800 */
[----:B0-----:R-:W-:-:S05]  /*3530*/  FADD R13, R15, R12 ;  /* 0x0000000c0f0d7221 */ /* 0x001fca0000000000 */
[----:B------:R-:W0:Y:S02]  /*3540*/  ATOMS.CAST.SPIN P0, [R11], R12, R13 ;  /* 0x0000000c0b00758d */ /* 0x000e24000180000d */
[----:B0-----:R-:W-:Y:S05]  /*3550*/  @!P0 BRA `(.L_x_100) ;  /* 0xfffffffc00f08947 */ /* 0x001fea000383ffff */
[----:B------:R-:W-:Y:S05]  /*3560*/  BSYNC.RECONVERGENT B0 ;  /* 0x0000000000007941 */ /* 0x000fea0003800200 */
.L_x_99:
[----:B------:R-:W-:Y:S01]  /*3570*/  IADD3 R14, PT, PT, R14, R3, RZ ;  /* 0x000000030e0e7210 */ /* 0x000fe20007ffe0ff */
[----:B------:R-:W0:Y:S04]  /*3580*/  LDS R0, [UR9+0x8] ;  /* 0x00000809ff007984 */ /* 0x000e280008000800 */
[----:B------:R-:W-:-:S06]  /*3590*/  IMAD.WIDE.U32 R12, R14, 0x4, R4 ;  /* 0x000000040e0c7825 */ /* 0x000fcc00078e0004 */
[----:B------:R-:W0:Y:S01]  /*35a0*/  LDG.E R13, desc[UR12][R12.64] ;  /* 0x0000000c0c0d7981 */ /* 0x000e22000c1e1900 */
[----:B------:R-:W-:Y:S01]  /*35b0*/  BSSY.RECONVERGENT B0, `(.L_x_101) ;  /* 0x0000006000007945 */ /* 0x000fe20003800200 */
[----:B0-----:R-:W-:-:S07]  /*35c0*/  FMUL R15, R0, R13 ;  /* 0x0000000d000f7220 */ /* 0x001fce0000400000 */
.L_x_102:
[----:B------:R-:W0:Y:S02]  /*35d0*/  LDS R12, [R11] ;  /* 0x000000000b0c7984 */ /* 0x000e240000000800 */
[----:B0-----:R-:W-:-:S05]  /*35e0*/  FADD R13, R15, R12 ;  /* 0x0000000c0f0d7221 */ /* 0x001fca0000000000 */
[----:B------:R-:W0:Y:S02]  /*35f0*/  ATOMS.CAST.SPIN P0, [R11], R12, R13 ;  /* 0x0000000c0b00758d */ /* 0x000e24000180000d */
[----:B0-----:R-:W-:Y:S05]  /*3600*/  @!P0 BRA `(.L_x_102) ;  /* 0xfffffffc00f08947 */ /* 0x001fea000383ffff */
[----:B------:R-:W-:Y:S05]  /*3610*/  BSYNC.RECONVERGENT B0 ;  /* 0x0000000000007941 */ /* 0x000fea0003800200 */
.L_x_101:
[----:B------:R-:W-:Y:S01]  /*3620*/  IADD3 R13, PT, PT, R14, R3, RZ ;  /* 0x000000030e0d7210 */ /* 0x000fe20007ffe0ff */
[----:B------:R-:W0:Y:S04]  /*3630*/  LDS R0, [UR9+0xc] ;  /* 0x00000c09ff007984 */ /* 0x000e280008000800 */
[----:B------:R-:W-:-:S06]  /*3640*/  IMAD.WIDE.U32 R4, R13, 0x4, R4 ;  /* 0x000000040d047825 */ /* 0x000fcc00078e0004 */
[----:B------:R-:W0:Y:S01]  /*3650*/  LDG.E R5, desc[UR12][R4.64] ;  /* 0x0000000c04057981 */ /* 0x000e22000c1e1900 */
[----:B------:R-:W-:Y:S01]  /*3660*/  BSSY.RECONVERGENT B0, `(.L_x_103) ;  /* 0x0000006000007945 */ /* 0x000fe20003800200 */
[----:B0-----:R-:W-:-:S07]  /*3670*/  FMUL R13, R0, R5 ;  /* 0x00000005000d7220 */ /* 0x001fce0000400000 */
.L_x_104:
[----:B------:R-:W0:Y:S02]  /*3680*/  LDS R4, [R11] ;  /* 0x000000000b047984 */ /* 0x000e240000000800 */
[----:B0-----:R-:W-:-:S05]  /*3690*/  FADD R5, R13, R4 ;  /* 0x000000040d057221 */ /* 0x001fca0000000000 */
[----:B------:R-:W0:Y:S02]  /*36a0*/  ATOMS.CAST.SPIN P0, [R11], R4, R5 ;  /* 0x000000040b00758d */ /* 0x000e240001800005 */
[----:B0-----:R-:W-:Y:S05]  /*36b0*/  @!P0 BRA `(.L_x_104) ;  /* 0xfffffffc00f08947 */ /* 0x001fea000383ffff */
[----:B------:R-:W-:Y:S05]  /*36c0*/  BSYNC.RECONVERGENT B0 ;  /* 0x0000000000007941 */ /* 0x000fea0003800200 */
.L_x_103:
[----:B------:R-:W-:-:S12]  /*36d0*/  UIADD3 UR5, UPT, UPT, UR5, 0x4, URZ ;  /* 0x0000000405057890 */ /* 0x000fd8000fffe0ff */
.L_x_96:
[----:B------:R-:W-:-:S09]  /*36e0*/  UISETP.NE.AND UP0, UPT, UR16, URZ, UPT ;  /* 0x000000ff1000728c */ /* 0x000fd2000bf05270 */
        /* <DEDUP_REMOVED lines=8> */
[----:B------:R-:W-:Y:S02]  /*3770*/  UISETP.NE.AND UP0, UPT, UR16, 0x1, UPT ;  /* 0x000000011000788c */ /* 0x000fe4000bf05270 */
[----:B0-----:R-:W-:-:S04]  /*3780*/  ULEA UR9, UR10, UR9, 0x18 ;  /* 0x000000090a097291 */ /* 0x001fc8000f8ec0ff */
[----:B------:R-:W-:-:S09]  /*3790*/  ULEA UR5, UR5, UR9, 0x2 ;  /* 0x0000000905057291 */ /* 0x000fd2000f8e10ff */
[----:B------:R-:W2:Y:S02]  /*37a0*/  LDS R0, [UR5] ;  /* 0x00000005ff007984 */ /* 0x000ea40008000800 */
[----:B--2---:R-:W-:-:S07]  /*37b0*/  FMUL R15, R0, R13 ;  /* 0x0000000d000f7220 */ /* 0x004fce0000400000 */
.L_x_106:
[----:B------:R-:W0:Y:S02]  /*37c0*/  LDS R12, [R11] ;  /* 0x000000000b0c7984 */ /* 0x000e240000000800 */
[----:B0-----:R-:W-:-:S05]  /*37d0*/  FADD R13, R15, R12 ;  /* 0x0000000c0f0d7221 */ /* 0x001fca0000000000 */
[----:B------:R-:W0:Y:S02]  /*37e0*/  ATOMS.CAST.SPIN P0, [R11], R12, R13 ;  /* 0x0000000c0b00758d */ /* 0x000e24000180000d */
[----:B0-----:R-:W-:Y:S05]  /*37f0*/  @!P0 BRA `(.L_x_106) ;  /* 0xfffffffc00f08947 */ /* 0x001fea000383ffff */
[----:B------:R-:W-:Y:S05]  /*3800*/  BSYNC.RECONVERGENT B0 ;  /* 0x0000000000007941 */ /* 0x000fea0003800200 */
.L_x_105:
[----:B------:R-:W-:Y:S05]  /*3810*/  BRA.U !UP0, `(.L_x_44) ;  /* 0x0000000108607547 */ /* 0x000fea000b800000 */
[----:B------:R-:W-:Y:S01]  /*3820*/  IADD3 R14, PT, PT, R14, R3, RZ ;  /* 0x000000030e0e7210 */ /* 0x000fe20007ffe0ff */
[----:B------:R-:W0:Y:S04]  /*3830*/  LDS R0, [UR5+0x4] ;  /* 0x00000405ff007984 */ /* 0x000e280008000800 */
[----:B------:R-:W-:-:S06]  /*3840*/  IMAD.WIDE.U32 R12, R14, 0x4, R4 ;  /* 0x000000040e0c7825 */ /* 0x000fcc00078e0004 */
[----:B------:R-:W0:Y:S01]  /*3850*/  LDG.E R13, desc[UR12][R12.64] ;  /* 0x0000000c0c0d7981 */ /* 0x000e22000c1e1900 */
[----:B------:R-:W-:Y:S01]  /*3860*/  BSSY.RECONVERGENT B0, `(.L_x_107) ;  /* 0x0000007000007945 */ /* 0x000fe20003800200 */
[----:B------:R-:W-:Y:S01]  /*3870*/  UISETP.NE.AND UP0, UPT, UR16, 0x2, UPT ;  /* 0x000000021000788c */ /* 0x000fe2000bf05270 */
[----:B0-----:R-:W-:-:S10]  /*3880*/  FMUL R15, R0, R13 ;  /* 0x0000000d000f7220 */ /* 0x001fd40000400000 */
.L_x_108:
[----:B------:R-:W0:Y:S02]  /*3890*/  LDS R12, [R11] ;  /* 0x000000000b0c7984 */ /* 0x000e240000000800 */
[----:B0-----:R-:W-:-:S05]  /*38a0*/  FADD R13, R15, R12 ;  /* 0x0000000c0f0d7221 */ /* 0x001fca0000000000 */
[----:B------:R-:W0:Y:S02]  /*38b0*/  ATOMS.CAST.SPIN P0, [R11], R12, R13 ;  /* 0x0000000c0b00758d */ /* 0x000e24000180000d */
[----:B0-----:R-:W-:Y:S05]  /*38c0*/  @!P0 BRA `(.L_x_108) ;  /* 0xfffffffc00f08947 */ /* 0x001fea000383ffff */
[----:B------:R-:W-:Y:S05]  /*38d0*/  BSYNC.RECONVERGENT B0 ;  /* 0x0000000000007941 */ /* 0x000fea0003800200 */
.L_x_107:
[----:B------:R-:W-:Y:S05]  /*38e0*/  BRA.U !UP0, `(.L_x_44) ;  /* 0x00000001082c7547 */ /* 0x000fea000b800000 */
[----:B------:R-:W-:Y:S01]  /*38f0*/  IADD3 R3, PT, PT, R14, R3, RZ ;  /* 0x000000030e037210 */ /* 0x000fe20007ffe0ff */
[----:B------:R-:W0:Y:S04]  /*3900*/  LDS R0, [UR5+0x8] ;  /* 0x00000805ff007984 */ /* 0x000e280008000800 */
[----:B------:R-:W-:-:S06]  /*3910*/  IMAD.WIDE.U32 R4, R3, 0x4, R4 ;  /* 0x0000000403047825 */ /* 0x000fcc00078e0004 */
[----:B------:R-:W0:Y:S01]  /*3920*/  LDG.E R5, desc[UR12][R4.64] ;  /* 0x0000000c04057981 */ /* 0x000e22000c1e1900 */
[----:B------:R-:W-:Y:S01]  /*3930*/  BSSY.RECONVERGENT B0, `(.L_x_44) ;  /* 0x0000006000007945 */ /* 0x000fe20003800200 */
[----:B0-----:R-:W-:-:S07]  /*3940*/  FMUL R3, R0, R5 ;  /* 0x0000000500037220 */ /* 0x001fce0000400000 */
.L_x_109:
[----:B------:R-:W0:Y:S02]  /*3950*/  LDS R4, [R11] ;  /* 0x000000000b047984 */ /* 0x000e240000000800 */
[----:B0-----:R-:W-:-:S05]  /*3960*/  FADD R5, R3, R4 ;  /* 0x0000000403057221 */ /* 0x001fca0000000000 */
[----:B------:R-:W0:Y:S02]  /*3970*/  ATOMS.CAST.SPIN P0, [R11], R4, R5 ;  /* 0x000000040b00758d */ /* 0x000e240001800005 */
[----:B0-----:R-:W-:Y:S05]  /*3980*/  @!P0 BRA `(.L_x_109) ;  /* 0xfffffffc00f08947 */ /* 0x001fea000383ffff */
[----:B------:R-:W-:Y:S05]  /*3990*/  BSYNC.RECONVERGENT B0 ;  /* 0x0000000000007941 */ /* 0x000fea0003800200 */
.L_x_44:
[----:B------:R-:W-:Y:S01]  /*39a0*/  BAR.SYNC.DEFER_BLOCKING 0x0 ;  /* 0x0000000000007b1d */ /* 0x000fe20000010000 */
[C---:B------:R-:W-:Y:S02]  /*39b0*/  ISETP.GT.U32.AND P0, PT, R6.reuse, 0x7f, PT ;  /* 0x0000007f0600780c */ /* 0x040fe40003f04070 */
[----:B------:R-:W-:-:S05]  /*39c0*/  ISETP.GT.U32.AND P1, PT, R6, 0x3f, PT ;  /* 0x0000003f0600780c */ /* 0x000fca0003f24070 */
[----:B------:R-:W1:Y:S01]  /*39d0*/  S2UR UR9, SR_CgaCtaId ;  /* 0x00000000000979c3 */ /* 0x000e620000008800 */
[----:B------:R-:W-:Y:S01]  /*39e0*/  UMOV UR5, 0x400 ;  /* 0x0000040000057882 */ /* 0x000fe20000000000 */
[----:B------:R-:W-:Y:S01]  /*39f0*/  BSSY.RECONVERGENT B0, `(.L_x_110) ;  /* 0x000003c000007945 */ /* 0x000fe20003800200 */
[----:B------:R-:W-:Y:S04]  /*3a00*/  LDS R0, [R11] ;  /* 0x000000000b007984 */ /* 0x000fe80000000800 */
[----:B------:R-:W0:Y:S01]  /*3a10*/  @!P0 LDS R3, [R11+0x200] ;  /* 0x000200000b038984 */ /* 0x000e220000000800 */
[----:B-1----:R-:W-:Y:S01]  /*3a20*/  ULEA UR5, UR9, UR5, 0x18 ;  /* 0x0000000509057291 */ /* 0x002fe2000f8ec0ff */
[----:B0-----:R-:W-:-:S05]  /*3a30*/  @!P0 FMNMX R4, R0, R3, !PT ;  /* 0x0000000300048209 */ /* 0x001fca0007800000 */
[----:B------:R-:W-:Y:S01]  /*3a40*/  @!P0 STS [R11], R4 ;  /* 0x000000040b008388 */ /* 0x000fe20000000800 */
[----:B------:R-:W-:Y:S01]  /*3a50*/  BAR.SYNC.DEFER_BLOCKING 0x0 ;  /* 0x0000000000007b1d */ /* 0x000fe20000010000 */
[----:B------:R-:W-:-:S05]  /*3a60*/  ISETP.GT.U32.AND P0, PT, R6, 0x1f, PT ;  /* 0x0000001f0600780c */ /* 0x000fca0003f04070 */
[----:B------:R-:W-:Y:S04]  /*3a70*/  @!P1 LDS R3, [R11] ;  /* 0x000000000b039984 */ /* 0x000fe80000000800 */
[----:B------:R-:W0:Y:S02]  /*3a80*/  @!P1 LDS R12, [R11+0x100] ;  /* 0x000100000b0c9984 */ /* 0x000e240000000800 */
        /* <DEDUP_REMOVED lines=27> */
[----:B------:R-:W-:-:S05]  /*3c40*/  ISETP.NE.AND P1, PT, R6, RZ, PT ;  /* 0x000000ff0600720c */ /* 0x000fca0003f25270 */
[----:B------:R-:W-:Y:S04]  /*3c50*/  @!P0 LDS R3, [R11] ;  /* 0x000000000b038984 */ /* 0x000fe80000000800 */
[----:B------:R-:W0:Y:S02]  /*3c60*/  @!P0 LDS R4, [R11+0x8] ;  /* 0x000008000b048984 */ /* 0x000e240000000800 */
[----:B0-----:R-:W-:-:S05]  /*3c70*/  @!P0 FMNMX R4, R3, R4, !PT ;  /* 0x0000000403048209 */ /* 0x001fca0007800000 */
[----:B------:R-:W-:Y:S01]  /*3c80*/  @!P0 STS [R11], R4 ;  /* 0x000000040b008388 */ /* 0x000fe20000000800 */
[----:B------:R-:W-:Y:S06]  /*3c90*/  BAR.SYNC.DEFER_BLOCKING 0x0 ;  /* 0x0000000000007b1d */ /* 0x000fec0000010000 */
[----:B------:R-:W-:Y:S04]  /*3ca0*/  @!P1 LDS R3, [R11] ;  /* 0x000000000b039984 */ /* 0x000fe80000000800 */
[----:B------:R-:W0:Y:S02]  /*3cb0*/  @!P1 LDS R12, [UR5+0x804] ;  /* 0x00080405ff0c9984 */ /* 0x000e240008000800 */
[----:B0-----:R-:W-:-:S05]  /*3cc0*/  @!P1 FMNMX R12, R3, R12, !PT ;  /* 0x0000000c030c9209 */ /* 0x001fca0007800000 */
[----:B------:R-:W-:Y:S01]  /*3cd0*/  @!P1 STS [R11], R12 ;  /* 0x0000000c0b009388 */ /* 0x000fe20000000800 */
[----:B------:R-:W-:Y:S06]  /*3ce0*/  BAR.SYNC.DEFER_BLOCKING 0x0 ;  /* 0x0000000000007b1d */ /* 0x000fec0000010000 */
[----:B------:R-:W0:Y:S02]  /*3cf0*/  LDS R3, [UR5+0x800] ;  /* 0x00080005ff037984 */ /* 0x000e240008000800 */
[----:B0-----:R-:W0:Y:S08]  /*3d00*/  MUFU.RCP R14, R3 ;  /* 0x00000003000e7308 */ /* 0x001e300000001000 */
[----:B------:R-:W1:Y:S01]  /*3d10*/  FCHK P0, R0, R3 ;  /* 0x0000000300007302 */ /* 0x000e620000000000 */
[----:B0-----:R-:W-:-:S04]  /*3d20*/  FFMA R5, -R3, R14, 1 ;  /* 0x3f80000003057423 */ /* 0x001fc8000000010e */
[----:B------:R-:W-:-:S04]  /*3d30*/  FFMA R5, R14, R5, R14 ;  /* 0x000000050e057223 */ /* 0x000fc8000000000e */
[----:B------:R-:W-:-:S04]  /*3d40*/  FFMA R4, R0, R5, RZ ;  /* 0x0000000500047223 */ /* 0x000fc800000000ff */
[----:B------:R-:W-:-:S04]  /*3d50*/  FFMA R13, -R3, R4, R0 ;  /* 0x00000004030d7223 */ /* 0x000fc80000000100 */
[----:B------:R-:W-:Y:S01]  /*3d60*/  FFMA R13, R5, R13, R4 ;  /* 0x0000000d050d7223 */ /* 0x000fe20000000004 */
[----:B-1----:R-:W-:Y:S06]  /*3d70*/  @!P0 BRA `(.L_x_111) ;  /* 0x00000000000c8947 */ /* 0x002fec0003800000 */
[----:B------:R-:W-:-:S07]  /*3d80*/  MOV R4, 0x3da0 ;  /* 0x00003da000047802 */ /* 0x000fce0000000f00 */
[----:B------:R-:W-:Y:S05]  /*3d90*/  CALL.REL.NOINC `($__internal_0_$__cuda_sm3x_div_rn_noftz_f32_slowpath) ;  /* 0x0000000000287944 */ /* 0x000fea0003c00000 */
[----:B------:R-:W-:-:S07]  /*3da0*/  MOV R13, R0 ;  /* 0x00000000000d7202 */ /* 0x000fce0000000f00 */
.L_x_111:
[----:B------:R-:W-:Y:S05]  /*3db0*/  BSYNC.RECONVERGENT B0 ;  /* 0x0000000000007941 */ /* 0x000fea0003800200 */
.L_x_110:
[----:B------:R-:W0:Y:S01]  /*3dc0*/  LDC.64 R4, c[0x0][0x3c8] ;  /* 0x0000f200ff047b82 */ /* 0x000e220000000a00 */
[----:B------:R-:W1:Y:S01]  /*3dd0*/  LDCU UR5, c[0x0][0x3d8] ;  /* 0x00007b00ff0577ac */ /* 0x000e620008000800 */
[----:B------:R-:W-:-:S04]  /*3de0*/  UIADD3 UR4, UPT, UPT, UR4, 0x1, URZ ;  /* 0x0000000104047890 */ /* 0x000fc8000fffe0ff */
[----:B-1----:R-:W-:Y:S01]  /*3df0*/  UISETP.NE.AND UP0, UPT, UR4, UR5, UPT ;  /* 0x000000050400728c */ /* 0x002fe2000bf05270 */
[----:B0-----:R-:W-:-:S05]  /*3e00*/  IMAD.WIDE.U32 R2, R2, 0x4, R4 ;  /* 0x0000000402027825 */ /* 0x001fca00078e0004 */
[----:B------:R0:W-:Y:S03]  /*3e10*/  STG.E desc[UR12][R2.64], R13 ;  /* 0x0000000d02007986 */ /* 0x0001e6000c10190c */
[----:B------:R-:W-:Y:S05]  /*3e20*/  BRA.U UP0, `(.L_x_112) ;  /* 0xffffffc100f87547 */ /* 0x000fea000b83ffff */
[----:B------:R-:W-:Y:S05]  /*3e30*/  EXIT ;  /* 0x000000000000794d */ /* 0x000fea0003800000 */
        .weak           $__internal_0_$__cuda_sm3x_div_rn_noftz_f32_slowpath
        .type           $__internal_0_$__cuda_sm3x_div_rn_noftz_f32_slowpath,@function
        .size           $__internal_0_$__cuda_sm3x_div_rn_noftz_f32_slowpath,(.L_x_125 - $__internal_0_$__cuda_sm3x_div_rn_noftz_f32_slowpath)
$__internal_0_$__cuda_sm3x_div_rn_noftz_f32_slowpath:
[----:B------:R-:W-:Y:S01]  /*3e40*/  SHF.R.U32.HI R11, RZ, 0x17, R3 ;  /* 0x00000017ff0b7819 */ /* 0x000fe20000011603 */
[----:B------:R-:W-:Y:S01]  /*3e50*/  BSSY.RECONVERGENT B1, `(.L_x_113) ;  /* 0x0000065000017945 */ /* 0x000fe20003800200 */
[----:B------:R-:W-:Y:S02]  /*3e60*/  SHF.R.U32.HI R5, RZ, 0x17, R0 ;  /* 0x00000017ff057819 */ /* 0x000fe40000011600 */
[----:B------:R-:W-:Y:S02]  /*3e70*/  LOP3.LUT R11, R11, 0xff, RZ, 0xc0, !PT ;  /* 0x000000ff0b0b7812 */ /* 0x000fe400078ec0ff */
[----:B------:R-:W-:Y:S02]  /*3e80*/  LOP3.LUT R12, R5, 0xff, RZ, 0xc0, !PT ;  /* 0x000000ff050c7812 */ /* 0x000fe400078ec0ff */
[----:B------:R-:W-:Y:S02]  /*3e90*/  IADD3 R15, PT, PT, R11, -0x1, RZ ;  /* 0xffffffff0b0f7810 */ /* 0x000fe40007ffe0ff */
[----:B------:R-:W-:-:S02]  /*3ea0*/  IADD3 R5, PT, PT, R12, -0x1, RZ ;  /* 0xffffffff0c057810 */ /* 0x000fc40007ffe0ff */
[----:B------:R-:W-:Y:S02]  /*3eb0*/  ISETP.GT.U32.AND P0, PT, R15, 0xfd, PT ;  /* 0x000000fd0f00780c */ /* 0x000fe40003f04070 */
[----:B------:R-:W-:Y:S02]  /*3ec0*/  MOV R13, R0 ;  /* 0x00000000000d7202 */ /* 0x000fe40000000f00 */
[----:B------:R-:W-:Y:S02]  /*3ed0*/  ISETP.GT.U32.OR P0, PT, R5, 0xfd, P0 ;  /* 0x000000fd0500780c */ /* 0x000fe40000704470 */
[----:B------:R-:W-:-:S11]  /*3ee0*/  MOV R14, R3 ;  /* 0x00000003000e7202 */ /* 0x000fd60000000f00 */
[----:B------:R-:W-:Y:S01]  /*3ef0*/  @!P0 MOV R5, RZ ;  /* 0x000000ff00058202 */ /* 0x000fe20000000f00 */
[----:B------:R-:W-:Y:S06]  /*3f00*/  @!P0 BRA `(.L_x_114) ;  /* 0x0000000000608947 */ /* 0x000fec0003800000 */
[----:B------:R-:W-:Y:S02]  /*3f10*/  FSETP.GTU.FTZ.AND P0, PT, |R0|, +INF , PT ;  /* 0x7f8000000000780b */ /* 0x000fe40003f1c200 */
[----:B------:R-:W-:-:S04]  /*3f20*/  FSETP.GTU.FTZ.AND P1, PT, |R3|, +INF , PT ;  /* 0x7f8000000300780b */ /* 0x000fc80003f3c200 */
[----:B------:R-:W-:-:S13]  /*3f30*/  PLOP3.LUT P0, PT, P0, P1, PT, 0xf8, 0x8f ;  /* 0x00000000008f781c */ /* 0x000fda0000703f70 */
[----:B------:R-:W-:Y:S05]  /*3f40*/  @P0 BRA `(.L_x_115) ;  /* 0x0000000400500947 */ /* 0x000fea0003800000 */
[----:B------:R-:W-:-:S13]  /*3f50*/  LOP3.LUT P0, RZ, R14, 0x7fffffff, R13, 0xc8, !PT ;  /* 0x7fffffff0eff7812 */ /* 0x000fda000780c80d */
[----:B------:R-:W-:Y:S05]  /*3f60*/  @!P0 BRA `(.L_x_116) ;  /* 0x0000000400408947 */ /* 0x000fea0003800000 */
[C---:B------:R-:W-:Y:S02]  /*3f70*/  FSETP.NEU.FTZ.AND P2, PT, |R0|.reuse, +INF , PT ;  /* 0x7f8000000000780b */ /* 0x040fe40003f5d200 */
[----:B------:R-:W-:Y:S02]  /*3f80*/  FSETP.NEU.FTZ.AND P1, PT, |R3|, +INF , PT ;  /* 0x7f8000000300780b */ /* 0x000fe40003f3d200 */
[----:B------:R-:W-:-:S11]  /*3f90*/  FSETP.NEU.FTZ.AND P0, PT, |R0|, +INF , PT ;  /* 0x7f8000000000780b */ /* 0x000fd60003f1d200 */
[----:B------:R-:W-:Y:S05]  /*3fa0*/  @!P1 BRA !P2, `(.L_x_116) ;  /* 0x0000000400309947 */ /* 0x000fea0005000000 */
[----:B------:R-:W-:-:S04]  /*3fb0*/  LOP3.LUT P2, RZ, R13, 0x7fffffff, RZ, 0xc0, !PT ;  /* 0x7fffffff0dff7812 */ /* 0x000fc8000784c0ff */
[----:B------:R-:W-:-:S13]  /*3fc0*/  PLOP3.LUT P1, PT, P1, P2, PT, 0x2f, 0xf2 ;  /* 0x0000000000f2781c */ /* 0x000fda0000f24577 */
[----:B------:R-:W-:Y:S05]  /*3fd0*/  @P1 BRA `(.L_x_117) ;  /* 0x00000004001c1947 */ /* 0x000fea0003800000 */
[----:B------:R-:W-:-:S04]  /*3fe0*/  LOP3.LUT P1, RZ, R14, 0x7fffffff, RZ, 0xc0, !PT ;  /* 0x7fffffff0eff7812 */ /* 0x000fc8000782c0ff */
[----:B------:R-:W-:-:S13]  /*3ff0*/  PLOP3.LUT P0, PT, P0, P1, PT, 0x2f, 0xf2 ;  /* 0x0000000000f2781c */ /* 0x000fda0000702577 */
[----:B------:R-:W-:Y:S05]  /*4000*/  @P0 BRA `(.L_x_118) ;  /* 0x0000000400040947 */ /* 0x000fea0003800000 */
[----:B------:R-:W-:Y:S02]  /*4010*/  IADD3 R5, PT, PT, R12, -0x1, RZ ;  /* 0xffffffff0c057810 */ /* 0x000fe40007ffe0ff */
[----:B------:R-:W-:Y:S02]  /*4020*/  ISETP.GE.AND P1, PT, R15, RZ, PT ;  /* 0x000000ff0f00720c */ /* 0x000fe40003f26270 */
[----:B------:R-:W-:-:S11]  /*4030*/  ISETP.GE.AND P0, PT, R5, RZ, PT ;  /* 0x000000ff0500720c */ /* 0x000fd60003f06270 */
[----:B------:R-:W-:Y:S02]  /*4040*/  @!P1 FFMA R14, R3, 1.84467440737095516160e+19, RZ ;  /* 0x5f800000030e9823 */ /* 0x000fe400000000ff */
[----:B------:R-:W-:Y:S01]  /*4050*/  @P0 MOV R5, RZ ;  /* 0x000000ff00050202 */ /* 0x000fe20000000f00 */
[----:B------:R-:W-:Y:S01]  /*4060*/  @!P0 FFMA R13, R0, 1.84467440737095516160e+19, RZ ;  /* 0x5f800000000d8823 */ /* 0x000fe200000000ff */
[----:B------:R-:W-:-:S04]  /*4070*/  @!P0 MOV R5, 0xffffffc0 ;  /* 0xffffffc000058802 */ /* 0x000fc80000000f00 */
[----:B------:R-:W-:-:S07]  /*4080*/  @!P1 IADD3 R5, PT, PT, R5, 0x40, RZ ;  /* 0x0000004005059810 */ /* 0x000fce0007ffe0ff */
.L_x_114:
[----:B------:R-:W-:Y:S01]  /*4090*/  LEA R3, R11, 0xc0800000, 0x17 ;  /* 0xc08000000b037811 */ /* 0x000fe200078eb8ff */
[----:B------:R-:W-:Y:S01]  /*40a0*/  BSSY.RECONVERGENT B2, `(.L_x_119) ;  /* 0x0000036000027945 */ /* 0x000fe20003800200 */
[----:B------:R-:W-:Y:S02]  /*40b0*/  IADD3 R12, PT, PT, R12, -0x7f, RZ ;  /* 0xffffff810c0c7810 */ /* 0x000fe40007ffe0ff */
[----:B------:R-:W-:-:S03]  /*40c0*/  IADD3 R3, PT, PT, -R3, R14, RZ ;  /* 0x0000000e03037210 */ /* 0x000fc60007ffe1ff */
[C---:B------:R-:W-:Y:S01]  /*40d0*/  IMAD R0, R12.reuse, -0x800000, R13 ;  /* 0xff8000000c007824 */ /* 0x040fe200078e020d */
[----:B------:R-:W0:Y:S01]  /*40e0*/  MUFU.RCP R14, R3 ;  /* 0x00000003000e7308 */ /* 0x000e220000001000 */
[----:B------:R-:W-:Y:S01]  /*40f0*/  FADD.FTZ R15, -R3, -RZ ;  /* 0x800000ff030f7221 */ /* 0x000fe20000010100 */
[----:B------:R-:W-:-:S04]  /*4100*/  IADD3 R12, PT, PT, R12, 0x7f, -R11 ;  /* 0x0000007f0c0c7810 */ /* 0x000fc80007ffe80b */
[----:B------:R-:W-:Y:S01]  /*4110*/  IADD3 R12, PT, PT, R12, R5, RZ ;  /* 0x000000050c0c7210 */ /* 0x000fe20007ffe0ff */
[----:B0-----:R-:W-:-:S04]  /*4120*/  FFMA R17, R14, R15, 1 ;  /* 0x3f8000000e117423 */ /* 0x001fc8000000000f */
[----:B------:R-:W-:-:S04]  /*4130*/  FFMA R16, R14, R17, R14 ;  /* 0x000000110e107223 */ /* 0x000fc8000000000e */
[----:B------:R-:W-:-:S04]  /*4140*/  FFMA R13, R0, R16, RZ ;  /* 0x00000010000d7223 */ /* 0x000fc800000000ff */
[----:B------:R-:W-:-:S04]  /*4150*/  FFMA R14, R15, R13, R0 ;  /* 0x0000000d0f0e7223 */ /* 0x000fc80000000000 */
[----:B------:R-:W-:-:S04]  /*4160*/  FFMA R13, R16, R14, R13 ;  /* 0x0000000e100d7223 */ /* 0x000fc8000000000d */
[----:B------:R-:W-:-:S04]  /*4170*/  FFMA R14, R15, R13, R0 ;  /* 0x0000000d0f0e7223 */ /* 0x000fc80000000000 */
[----:B------:R-:W-:-:S05]  /*4180*/  FFMA R0, R16, R14, R13 ;  /* 0x0000000e10007223 */ /* 0x000fca000000000d */
[----:B------:R-:W-:-:S04]  /*4190*/  SHF.R.U32.HI R3, RZ, 0x17, R0 ;  /* 0x00000017ff037819 */ /* 0x000fc80000011600 */
[----:B------:R-:W-:-:S04]  /*41a0*/  LOP3.LUT R3, R3, 0xff, RZ, 0xc0, !PT ;  /* 0x000000ff03037812 */ /* 0x000fc800078ec0ff */
[----:B------:R-:W-:-:S04]  /*41b0*/  IADD3 R11, PT, PT, R3, R12, RZ ;  /* 0x0000000c030b7210 */ /* 0x000fc80007ffe0ff */
[----:B------:R-:W-:-:S04]  /*41c0*/  IADD3 R3, PT, PT, R11, -0x1, RZ ;  /* 0xffffffff0b037810 */ /* 0x000fc80007ffe0ff */
[----:B------:R-:W-:-:S13]  /*41d0*/  ISETP.GE.U32.AND P0, PT, R3, 0xfe, PT ;  /* 0x000000fe0300780c */ /* 0x000fda0003f06070 */
[----:B------:R-:W-:Y:S05]  /*41e0*/  @!P0 BRA `(.L_x_120) ;  /* 0x0000000000808947 */ /* 0x000fea0003800000 */
[----:B------:R-:W-:-:S13]  /*41f0*/  ISETP.GT.AND P0, PT, R11, 0xfe, PT ;  /* 0x000000fe0b00780c */ /* 0x000fda0003f04270 */
[----:B------:R-:W-:Y:S05]  /*4200*/  @P0 BRA `(.L_x_121) ;  /* 0x00000000006c0947 */ /* 0x000fea0003800000 */
[----:B------:R-:W-:-:S13]  /*4210*/  ISETP.GE.AND P0, PT, R11, 0x1, PT ;  /* 0x000000010b00780c */ /* 0x000fda0003f06270 */
[----:B------:R-:W-:Y:S05]  /*4220*/  @P0 BRA `(.L_x_122) ;  /* 0x0000000000740947 */ /* 0x000fea0003800000 */
[----:B------:R-:W-:Y:S02]  /*4230*/  ISETP.GE.AND P0, PT, R11, -0x18, PT ;  /* 0xffffffe80b00780c */ /* 0x000fe40003f06270 */
[----:B------:R-:W-:-:S11]  /*4240*/  LOP3.LUT R0, R0, 0x80000000, RZ, 0xc0, !PT ;  /* 0x8000000000007812 */ /* 0x000fd600078ec0ff */
[----:B------:R-:W-:Y:S05]  /*4250*/  @!P0 BRA `(.L_x_122) ;  /* 0x0000000000688947 */ /* 0x000fea0003800000 */
[CCC-:B------:R-:W-:Y:S01]  /*4260*/  FFMA.RZ R3, R16.reuse, R14.reuse, R13.reuse ;  /* 0x0000000e10037223 */ /* 0x1c0fe2000000c00d */
[CCC-:B------:R-:W-:Y:S01]  /*4270*/  FFMA.RM R12, R16.reuse, R14.reuse, R13.reuse ;  /* 0x0000000e100c7223 */ /* 0x1c0fe2000000400d */
[C---:B------:R-:W-:Y:S02]  /*4280*/  ISETP.NE.AND P2, PT, R11.reuse, RZ, PT ;  /* 0x000000ff0b00720c */ /* 0x040fe40003f45270 */
[----:B------:R-:W-:Y:S02]  /*4290*/  ISETP.NE.AND P1, PT, R11, RZ, PT ;  /* 0x000000ff0b00720c */ /* 0x000fe40003f25270 */
[----:B------:R-:W-:Y:S01]  /*42a0*/  LOP3.LUT R5, R3, 0x7fffff, RZ, 0xc0, !PT ;  /* 0x007fffff03057812 */ /* 0x000fe200078ec0ff */
[----:B------:R-:W-:Y:S01]  /*42b0*/  FFMA.RP R3, R16, R14, R13 ;  /* 0x0000000e10037223 */ /* 0x000fe2000000800d */
[----:B------:R-:W-:Y:S02]  /*42c0*/  IADD3 R14, PT, PT, R11, 0x20, RZ ;  /* 0x000000200b0e7810 */ /* 0x000fe40007ffe0ff */
[----:B------:R-:W-:-:S02]  /*42d0*/  LOP3.LUT R5, R5, 0x800000, RZ, 0xfc, !PT ;  /* 0x0080000005057812 */ /* 0x000fc400078efcff */
[----:B------:R-:W-:Y:S02]  /*42e0*/  IADD3 R11, PT, PT, -R11, RZ, RZ ;  /* 0x000000ff0b0b7210 */ /* 0x000fe40007ffe1ff */
[----:B------:R-:W-:Y:S02]  /*42f0*/  SHF.L.U32 R14, R5, R14, RZ ;  /* 0x0000000e050e7219 */ /* 0x000fe400000006ff */
[----:B------:R-:W-:Y:S02]  /*4300*/  FSETP.NEU.FTZ.AND P0, PT, R3, R12, PT ;  /* 0x0000000c0300720b */ /* 0x000fe40003f1d000 */
[----:B------:R-:W-:Y:S02]  /*4310*/  SEL R12, R11, RZ, P2 ;  /* 0x000000ff0b0c7207 */ /* 0x000fe40001000000 */
[----:B------:R-:W-:Y:S02]  /*4320*/  ISETP.NE.AND P1, PT, R14, RZ, P1 ;  /* 0x000000ff0e00720c */ /* 0x000fe40000f25270 */
[----:B------:R-:W-:-:S02]  /*4330*/  SHF.R.U32.HI R12, RZ, R12, R5 ;  /* 0x0000000cff0c7219 */ /* 0x000fc40000011605 */
[----:B------:R-:W-:Y:S02]  /*4340*/  PLOP3.LUT P0, PT, P0, P1, PT, 0xf8, 0x8f ;  /* 0x00000000008f781c */ /* 0x000fe40000703f70 */
[----:B------:R-:W-:Y:S02]  /*4350*/  SHF.R.U32.HI R14, RZ, 0x1, R12 ;  /* 0x00000001ff0e7819 */ /* 0x000fe4000001160c */
[----:B------:R-:W-:-:S04]  /*4360*/  SEL R3, RZ, 0x1, !P0 ;  /* 0x00000001ff037807 */ /* 0x000fc80004000000 */
[----:B------:R-:W-:-:S04]  /*4370*/  LOP3.LUT R3, R3, 0x1, R14, 0xf8, !PT ;  /* 0x0000000103037812 */ /* 0x000fc800078ef80e */
[----:B------:R-:W-:-:S04]  /*4380*/  LOP3.LUT R3, R3, R12, RZ, 0xc0, !PT ;  /* 0x0000000c03037212 */ /* 0x000fc800078ec0ff */
[----:B------:R-:W-:-:S04]  /*4390*/  IADD3 R3, PT, PT, R14, R3, RZ ;  /* 0x000000030e037210 */ /* 0x000fc80007ffe0ff */
[----:B------:R-:W-:Y:S01]  /*43a0*/  LOP3.LUT R0, R3, R0, RZ, 0xfc, !PT ;  /* 0x0000000003007212 */ /* 0x000fe200078efcff */
[----:B------:R-:W-:Y:S06]  /*43b0*/  BRA `(.L_x_122) ;  /* 0x0000000000107947 */ /* 0x000fec0003800000 */
.L_x_121:
[----:B------:R-:W-:-:S04]  /*43c0*/  LOP3.LUT R0, R0, 0x80000000, RZ, 0xc0, !PT ;  /* 0x8000000000007812 */ /* 0x000fc800078ec0ff */
[----:B------:R-:W-:Y:S01]  /*43d0*/  LOP3.LUT R0, R0, 0x7f800000, RZ, 0xfc, !PT ;  /* 0x7f80000000007812 */ /* 0x000fe200078efcff */
[----:B------:R-:W-:Y:S06]  /*43e0*/  BRA `(.L_x_122) ;  /* 0x0000000000047947 */ /* 0x000fec0003800000 */
.L_x_120:
[----:B------:R-:W-:-:S07]  /*43f0*/  LEA R0, R12, R0, 0x17 ;  /* 0x000000000c007211 */ /* 0x000fce00078eb8ff */
.L_x_122:
[----:B------:R-:W-:Y:S05]  /*4400*/  BSYNC.RECONVERGENT B2 ;  /* 0x0000000000027941 */ /* 0x000fea0003800200 */
.L_x_119:
[----:B------:R-:W-:Y:S05]  /*4410*/  BRA `(.L_x_123) ;  /* 0x0000000000207947 */ /* 0x000fea0003800000 */
.L_x_118:
[----:B------:R-:W-:-:S04]  /*4420*/  LOP3.LUT R0, R14, 0x80000000, R13, 0x48, !PT ;  /* 0x800000000e007812 */ /* 0x000fc800078e480d */
[----:B------:R-:W-:Y:S01]  /*4430*/  LOP3.LUT R0, R0, 0x7f800000, RZ, 0xfc, !PT ;  /* 0x7f80000000007812 */ /* 0x000fe200078efcff */
[----:B------:R-:W-:Y:S06]  /*4440*/  BRA `(.L_x_123) ;  /* 0x0000000000147947 */ /* 0x000fec0003800000 */
.L_x_117:
[----:B------:R-:W-:Y:S01]  /*4450*/  LOP3.LUT R0, R14, 0x80000000, R13, 0x48, !PT ;  /* 0x800000000e007812 */ /* 0x000fe200078e480d */
[----:B------:R-:W-:Y:S06]  /*4460*/  BRA `(.L_x_123) ;  /* 0x00000000000c7947 */ /* 0x000fec0003800000 */
.L_x_116:
[----:B------:R-:W0:Y:S01]  /*4470*/  MUFU.RSQ R0, -QNAN ;  /* 0xffc0000000007908 */ /* 0x000e220000001400 */
[----:B------:R-:W-:Y:S05]  /*4480*/  BRA `(.L_x_123) ;  /* 0x0000000000047947 */ /* 0x000fea0003800000 */
.L_x_115:
[----:B------:R-:W-:-:S07]  /*4490*/  FADD.FTZ R0, R0, R3 ;  /* 0x0000000300007221 */ /* 0x000fce0000010000 */
.L_x_123:
[----:B------:R-:W-:Y:S05]  /*44a0*/  BSYNC.RECONVERGENT B1 ;  /* 0x0000000000017941 */ /* 0x000fea0003800200 */
.L_x_113:
[----:B------:R-:W-:-:S04]  /*44b0*/  HFMA2 R5, -RZ, RZ, 0, 0 ;  /* 0x00000000ff057431 */ /* 0x000fc800000001ff */
[----:B0-----:R-:W-:Y:S05]  /*44c0*/  RET.REL.NODEC R4 `(_Z24persistent_splitK_kernelPKfS0_S0_fS0_PfS0_S0_S1_S1_iiii) ;  /* 0xffffffb804cc7950 */ /* 0x001fea0003c3ffff */
.L_x_124:
[----:B------:R-:W-:-:S00]  /*44d0*/  BRA `(.L_x_124) ;  /* 0xfffffffc00fc7947 */ /* 0x000fc0000383ffff */
[----:B------:R-:W-:-:S00]  /*44e0*/  NOP ;  /* 0x0000000000007918 */ /* 0x000fc00000000000 */
        /* <DEDUP_REMOVED lines=9> */
.L_x_125:


//--------------------- .nv.shared._Z24persistent_splitK_kernelPKfS0_S0_fS0_PfS0_S0_S1_S1_iiii --------------------------
	.section	.nv.shared._Z24persistent_splitK_kernelPKfS0_S0_fS0_PfS0_S0_S1_S1_iiii,"aw",@nobits
	.sectionflags	@""
	.align	4
.nv.shared._Z24persistent_splitK_kernelPKfS0_S0_fS0_PfS0_S0_S1_S1_iiii:
	.zero		4096


//--------------------- .nv.shared.reserved.0     --------------------------
	.section	.nv.shared.reserved.0,"aw",@nobits
	.weak		__nv_reservedSMEM_offset_0_alias
	.size		__nv_reservedSMEM_offset_0_alias, 0, 64
	.other		__nv_reservedSMEM_offset_0_alias,@"STO_CUDA_RESERVED_SHARED STV_DEFAULT"
__nv_reservedSMEM_offset_0_alias:
	.zero		0
	.zero		64


//--------------------- .nv.constant0._Z24persistent_splitK_kernelPKfS0_S0_fS0_PfS0_S0_S1_S1_iiii --------------------------
	.section	.nv.constant0._Z24persistent_splitK_kernelPKfS0_S0_fS0_PfS0_S0_S1_S1_iiii,"a",@progbits
	.sectionflags	@""
	.align	4
.nv.constant0._Z24persistent_splitK_kernelPKfS0_S0_fS0_PfS0_S0_S1_S1_iiii:
	.zero		992


//--------------------- SYMBOLS --------------------------

	.type		.nv.reservedSmem.offset0,@object
	.size		.nv.reservedSmem.offset0,0x4
	.type		.nv.reservedSmem.cap,@object
	.size		.nv.reservedSmem.cap,0x4
